//
// Generated by NVIDIA NVVM Compiler
//
// Compiler Build ID: CL-36424714
// Cuda compilation tools, release 13.0, V13.0.88
// Based on NVVM 20.0.0
//

.version 9.0
.target sm_100
.address_size 64

	// .globl	_Z16ComputeRhoPhiGPUiPfS_S_S_S_S_
.const .align 4 .b8 c[10240];
.global .align 4 .b8 __cudart_i2opi_f[24] = {65, 144, 67, 60, 153, 149, 98, 219, 192, 221, 52, 245, 209, 87, 39, 252, 41, 21, 68, 78, 110, 131, 249, 162};

.visible .entry _Z16ComputeRhoPhiGPUiPfS_S_S_S_S_(
	.param .u32 _Z16ComputeRhoPhiGPUiPfS_S_S_S_S__param_0,
	.param .u64 .ptr .align 1 _Z16ComputeRhoPhiGPUiPfS_S_S_S_S__param_1,
	.param .u64 .ptr .align 1 _Z16ComputeRhoPhiGPUiPfS_S_S_S_S__param_2,
	.param .u64 .ptr .align 1 _Z16ComputeRhoPhiGPUiPfS_S_S_S_S__param_3,
	.param .u64 .ptr .align 1 _Z16ComputeRhoPhiGPUiPfS_S_S_S_S__param_4,
	.param .u64 .ptr .align 1 _Z16ComputeRhoPhiGPUiPfS_S_S_S_S__param_5,
	.param .u64 .ptr .align 1 _Z16ComputeRhoPhiGPUiPfS_S_S_S_S__param_6
)
{
	.reg .pred 	%p<2>;
	.reg .b32 	%r<6>;
	.reg .b32 	%f<10>;
	.reg .b64 	%rd<20>;

	ld.param.u32 	%r2, [_Z16ComputeRhoPhiGPUiPfS_S_S_S_S__param_0];
	ld.param.u64 	%rd1, [_Z16ComputeRhoPhiGPUiPfS_S_S_S_S__param_1];
	ld.param.u64 	%rd2, [_Z16ComputeRhoPhiGPUiPfS_S_S_S_S__param_2];
	ld.param.u64 	%rd3, [_Z16ComputeRhoPhiGPUiPfS_S_S_S_S__param_3];
	ld.param.u64 	%rd4, [_Z16ComputeRhoPhiGPUiPfS_S_S_S_S__param_4];
	ld.param.u64 	%rd5, [_Z16ComputeRhoPhiGPUiPfS_S_S_S_S__param_5];
	ld.param.u64 	%rd6, [_Z16ComputeRhoPhiGPUiPfS_S_S_S_S__param_6];
	mov.u32 	%r3, %ctaid.x;
	shl.b32 	%r4, %r3, 9;
	mov.u32 	%r5, %tid.x;
	add.s32 	%r1, %r4, %r5;
	setp.ge.s32 	%p1, %r1, %r2;
	@%p1 bra 	$L__BB0_2;
	cvta.to.global.u64 	%rd7, %rd1;
	cvta.to.global.u64 	%rd8, %rd2;
	cvta.to.global.u64 	%rd9, %rd3;
	cvta.to.global.u64 	%rd10, %rd4;
	cvta.to.global.u64 	%rd11, %rd5;
	cvta.to.global.u64 	%rd12, %rd6;
	mul.wide.s32 	%rd13, %r1, 4;
	add.s64 	%rd14, %rd7, %rd13;
	ld.global.f32 	%f1, [%rd14];
	add.s64 	%rd15, %rd8, %rd13;
	ld.global.f32 	%f2, [%rd15];
	add.s64 	%rd16, %rd9, %rd13;
	ld.global.f32 	%f3, [%rd16];
	add.s64 	%rd17, %rd10, %rd13;
	ld.global.f32 	%f4, [%rd17];
	mul.f32 	%f5, %f2, %f4;
	fma.rn.f32 	%f6, %f1, %f3, %f5;
	add.s64 	%rd18, %rd11, %rd13;
	st.global.f32 	[%rd18], %f6;
	mul.f32 	%f7, %f1, %f4;
	mul.f32 	%f8, %f2, %f3;
	sub.f32 	%f9, %f7, %f8;
	add.s64 	%rd19, %rd12, %rd13;
	st.global.f32 	[%rd19], %f9;
$L__BB0_2:
	ret;

}
	// .globl	_Z13ComputeFH_GPUiiPfS_S_S_S_S_S_S_S_S_
.visible .entry _Z13ComputeFH_GPUiiPfS_S_S_S_S_S_S_S_S_(
	.param .u32 _Z13ComputeFH_GPUiiPfS_S_S_S_S_S_S_S_S__param_0,
	.param .u32 _Z13ComputeFH_GPUiiPfS_S_S_S_S_S_S_S_S__param_1,
	.param .u64 .ptr .align 1 _Z13ComputeFH_GPUiiPfS_S_S_S_S_S_S_S_S__param_2,
	.param .u64 .ptr .align 1 _Z13ComputeFH_GPUiiPfS_S_S_S_S_S_S_S_S__param_3,
	.param .u64 .ptr .align 1 _Z13ComputeFH_GPUiiPfS_S_S_S_S_S_S_S_S__param_4,
	.param .u64 .ptr .align 1 _Z13ComputeFH_GPUiiPfS_S_S_S_S_S_S_S_S__param_5,
	.param .u64 .ptr .align 1 _Z13ComputeFH_GPUiiPfS_S_S_S_S_S_S_S_S__param_6,
	.param .u64 .ptr .align 1 _Z13ComputeFH_GPUiiPfS_S_S_S_S_S_S_S_S__param_7,
	.param .u64 .ptr .align 1 _Z13ComputeFH_GPUiiPfS_S_S_S_S_S_S_S_S__param_8,
	.param .u64 .ptr .align 1 _Z13ComputeFH_GPUiiPfS_S_S_S_S_S_S_S_S__param_9,
	.param .u64 .ptr .align 1 _Z13ComputeFH_GPUiiPfS_S_S_S_S_S_S_S_S__param_10,
	.param .u64 .ptr .align 1 _Z13ComputeFH_GPUiiPfS_S_S_S_S_S_S_S_S__param_11
)
{
	.local .align 4 .b8 	__local_depot1[28];
	.reg .b64 	%SP;
	.reg .b64 	%SPL;
	.reg .pred 	%p<21>;
	.reg .b32 	%r<90>;
	.reg .b32 	%f<76>;
	.reg .b64 	%rd<76>;
	.reg .b64 	%fd<7>;

	mov.u64 	%SPL, __local_depot1;
	ld.param.u32 	%r29, [_Z13ComputeFH_GPUiiPfS_S_S_S_S_S_S_S_S__param_0];
	ld.param.u32 	%r30, [_Z13ComputeFH_GPUiiPfS_S_S_S_S_S_S_S_S__param_1];
	ld.param.u64 	%rd24, [_Z13ComputeFH_GPUiiPfS_S_S_S_S_S_S_S_S__param_5];
	ld.param.u64 	%rd25, [_Z13ComputeFH_GPUiiPfS_S_S_S_S_S_S_S_S__param_6];
	ld.param.u64 	%rd26, [_Z13ComputeFH_GPUiiPfS_S_S_S_S_S_S_S_S__param_7];
	ld.param.u64 	%rd27, [_Z13ComputeFH_GPUiiPfS_S_S_S_S_S_S_S_S__param_10];
	ld.param.u64 	%rd28, [_Z13ComputeFH_GPUiiPfS_S_S_S_S_S_S_S_S__param_11];
	cvta.to.global.u64 	%rd29, %rd28;
	cvta.to.global.u64 	%rd30, %rd27;
	cvta.to.global.u64 	%rd31, %rd26;
	cvta.to.global.u64 	%rd32, %rd25;
	cvta.to.global.u64 	%rd33, %rd24;
	add.u64 	%rd1, %SPL, 0;
	add.u64 	%rd2, %SPL, 0;
	mov.u32 	%r31, %ctaid.x;
	shl.b32 	%r32, %r31, 8;
	mov.u32 	%r33, %tid.x;
	add.s32 	%r34, %r32, %r33;
	mul.wide.s32 	%rd36, %r34, 4;
	add.s64 	%rd37, %rd33, %rd36;
	ld.global.f32 	%f1, [%rd37];
	add.s64 	%rd38, %rd32, %rd36;
	ld.global.f32 	%f2, [%rd38];
	add.s64 	%rd39, %rd31, %rd36;
	ld.global.f32 	%f3, [%rd39];
	add.s64 	%rd3, %rd30, %rd36;
	ld.global.f32 	%f74, [%rd3];
	add.s64 	%rd4, %rd29, %rd36;
	ld.global.f32 	%f75, [%rd4];
	setp.ge.s32 	%p1, %r30, %r29;
	@%p1 bra 	$L__BB1_19;
	ld.param.u64 	%rd71, [_Z13ComputeFH_GPUiiPfS_S_S_S_S_S_S_S_S__param_9];
	ld.param.u64 	%rd70, [_Z13ComputeFH_GPUiiPfS_S_S_S_S_S_S_S_S__param_8];
	ld.param.u64 	%rd69, [_Z13ComputeFH_GPUiiPfS_S_S_S_S_S_S_S_S__param_4];
	ld.param.u64 	%rd68, [_Z13ComputeFH_GPUiiPfS_S_S_S_S_S_S_S_S__param_3];
	cvta.to.global.u64 	%rd5, %rd68;
	cvta.to.global.u64 	%rd6, %rd69;
	cvta.to.global.u64 	%rd7, %rd70;
	cvta.to.global.u64 	%rd8, %rd71;
	mov.b32 	%r81, 0;
$L__BB1_2:
	mov.u32 	%r1, %r81;
	ld.param.u64 	%rd67, [_Z13ComputeFH_GPUiiPfS_S_S_S_S_S_S_S_S__param_2];
	cvta.to.global.u64 	%rd40, %rd67;
	mul.wide.u32 	%rd41, %r1, 4;
	add.s64 	%rd42, %rd40, %rd41;
	ld.global.f32 	%f22, [%rd42];
	add.s64 	%rd43, %rd5, %rd41;
	ld.global.f32 	%f23, [%rd43];
	mul.f32 	%f24, %f2, %f23;
	fma.rn.f32 	%f25, %f1, %f22, %f24;
	add.s64 	%rd44, %rd6, %rd41;
	ld.global.f32 	%f26, [%rd44];
	fma.rn.f32 	%f27, %f3, %f26, %f25;
	cvt.f64.f32 	%fd1, %f27;
	mul.f64 	%fd2, %fd1, 0d401921FB54442D18;
	cvt.rn.f32.f64 	%f8, %fd2;
	mul.f32 	%f28, %f8, 0f3F22F983;
	cvt.rni.s32.f32 	%r89, %f28;
	cvt.rn.f32.s32 	%f29, %r89;
	fma.rn.f32 	%f30, %f29, 0fBFC90FDA, %f8;
	fma.rn.f32 	%f31, %f29, 0fB3A22168, %f30;
	fma.rn.f32 	%f73, %f29, 0fA7C234C5, %f31;
	abs.f32 	%f10, %f8;
	setp.ltu.f32 	%p2, %f10, 0f47CE4780;
	mov.u32 	%r85, %r89;
	mov.f32 	%f72, %f73;
	@%p2 bra 	$L__BB1_10;
	setp.neu.f32 	%p3, %f10, 0f7F800000;
	@%p3 bra 	$L__BB1_5;
	mov.f32 	%f34, 0f00000000;
	mul.rn.f32 	%f72, %f8, %f34;
	mov.b32 	%r85, 0;
	bra.uni 	$L__BB1_10;
$L__BB1_5:
	mov.b32 	%r3, %f8;
	mov.b64 	%rd74, 0;
	mov.b32 	%r82, 0;
	mov.u64 	%rd72, __cudart_i2opi_f;
	mov.u64 	%rd73, %rd2;
$L__BB1_6:
	.pragma "nounroll";
	ld.global.nc.u32 	%r37, [%rd72];
	shl.b32 	%r38, %r3, 8;
	or.b32  	%r39, %r38, -2147483648;
	mad.wide.u32 	%rd47, %r37, %r39, %rd74;
	shr.u64 	%rd74, %rd47, 32;
	st.local.u32 	[%rd73], %rd47;
	add.s32 	%r82, %r82, 1;
	add.s64 	%rd73, %rd73, 4;
	add.s64 	%rd72, %rd72, 4;
	setp.ne.s32 	%p4, %r82, 6;
	@%p4 bra 	$L__BB1_6;
	shr.u32 	%r40, %r3, 23;
	st.local.u32 	[%rd2+24], %rd74;
	and.b32  	%r6, %r40, 31;
	and.b32  	%r41, %r40, 224;
	add.s32 	%r42, %r41, -128;
	shr.u32 	%r43, %r42, 5;
	mul.wide.u32 	%rd48, %r43, 4;
	sub.s64 	%rd15, %rd2, %rd48;
	ld.local.u32 	%r83, [%rd15+24];
	ld.local.u32 	%r84, [%rd15+20];
	setp.eq.s32 	%p5, %r6, 0;
	@%p5 bra 	$L__BB1_9;
	shf.l.wrap.b32 	%r83, %r84, %r83, %r6;
	ld.local.u32 	%r44, [%rd15+16];
	shf.l.wrap.b32 	%r84, %r44, %r84, %r6;
$L__BB1_9:
	shr.u32 	%r45, %r83, 30;
	shf.l.wrap.b32 	%r46, %r84, %r83, 2;
	shl.b32 	%r47, %r84, 2;
	shr.u32 	%r48, %r46, 31;
	add.s32 	%r49, %r48, %r45;
	neg.s32 	%r50, %r49;
	setp.lt.s32 	%p6, %r3, 0;
	selp.b32 	%r85, %r50, %r49, %p6;
	xor.b32  	%r51, %r46, %r3;
	shr.s32 	%r52, %r46, 31;
	xor.b32  	%r53, %r52, %r46;
	xor.b32  	%r54, %r52, %r47;
	cvt.u64.u32 	%rd49, %r53;
	shl.b64 	%rd50, %rd49, 32;
	cvt.u64.u32 	%rd51, %r54;
	or.b64  	%rd52, %rd50, %rd51;
	cvt.rn.f64.s64 	%fd3, %rd52;
	mul.f64 	%fd4, %fd3, 0d3BF921FB54442D19;
	cvt.rn.f32.f64 	%f32, %fd4;
	neg.f32 	%f33, %f32;
	setp.lt.s32 	%p7, %r51, 0;
	selp.f32 	%f72, %f33, %f32, %p7;
$L__BB1_10:
	add.s32 	%r56, %r85, 1;
	mul.rn.f32 	%f35, %f72, %f72;
	and.b32  	%r57, %r85, 1;
	setp.eq.b32 	%p9, %r57, 1;
	selp.f32 	%f36, %f72, 0f3F800000, %p9;
	fma.rn.f32 	%f37, %f35, %f36, 0f00000000;
	fma.rn.f32 	%f38, %f35, 0f37CBAC00, 0fBAB607ED;
	selp.f32 	%f39, 0fB94D4153, %f38, %p9;
	selp.f32 	%f40, 0f3C0885E4, 0f3D2AAABB, %p9;
	fma.rn.f32 	%f41, %f39, %f35, %f40;
	selp.f32 	%f42, 0fBE2AAAA8, 0fBEFFFFFF, %p9;
	fma.rn.f32 	%f43, %f41, %f35, %f42;
	fma.rn.f32 	%f44, %f43, %f37, %f36;
	and.b32  	%r58, %r56, 2;
	setp.eq.s32 	%p10, %r58, 0;
	mov.f32 	%f45, 0f00000000;
	sub.f32 	%f46, %f45, %f44;
	selp.f32 	%f14, %f44, %f46, %p10;
	@%p2 bra 	$L__BB1_18;
	setp.neu.f32 	%p11, %f10, 0f7F800000;
	@%p11 bra 	$L__BB1_13;
	mov.f32 	%f49, 0f00000000;
	mul.rn.f32 	%f73, %f8, %f49;
	mov.b32 	%r89, 0;
	bra.uni 	$L__BB1_18;
$L__BB1_13:
	mov.b32 	%r15, %f8;
	shl.b32 	%r60, %r15, 8;
	or.b32  	%r16, %r60, -2147483648;
	mov.b64 	%rd75, 0;
	mov.b32 	%r86, 0;
$L__BB1_14:
	.pragma "nounroll";
	mul.wide.u32 	%rd54, %r86, 4;
	mov.u64 	%rd55, __cudart_i2opi_f;
	add.s64 	%rd56, %rd55, %rd54;
	ld.global.nc.u32 	%r61, [%rd56];
	mad.wide.u32 	%rd57, %r61, %r16, %rd75;
	shr.u64 	%rd75, %rd57, 32;
	add.s64 	%rd58, %rd1, %rd54;
	st.local.u32 	[%rd58], %rd57;
	add.s32 	%r86, %r86, 1;
	setp.ne.s32 	%p12, %r86, 6;
	@%p12 bra 	$L__BB1_14;
	shr.u32 	%r62, %r15, 23;
	st.local.u32 	[%rd1+24], %rd75;
	and.b32  	%r19, %r62, 31;
	and.b32  	%r63, %r62, 224;
	add.s32 	%r64, %r63, -128;
	shr.u32 	%r65, %r64, 5;
	mul.wide.u32 	%rd59, %r65, 4;
	sub.s64 	%rd18, %rd1, %rd59;
	ld.local.u32 	%r87, [%rd18+24];
	ld.local.u32 	%r88, [%rd18+20];
	setp.eq.s32 	%p13, %r19, 0;
	@%p13 bra 	$L__BB1_17;
	shf.l.wrap.b32 	%r87, %r88, %r87, %r19;
	ld.local.u32 	%r66, [%rd18+16];
	shf.l.wrap.b32 	%r88, %r66, %r88, %r19;
$L__BB1_17:
	shr.u32 	%r67, %r87, 30;
	shf.l.wrap.b32 	%r68, %r88, %r87, 2;
	shl.b32 	%r69, %r88, 2;
	shr.u32 	%r70, %r68, 31;
	add.s32 	%r71, %r70, %r67;
	neg.s32 	%r72, %r71;
	setp.lt.s32 	%p14, %r15, 0;
	selp.b32 	%r89, %r72, %r71, %p14;
	xor.b32  	%r73, %r68, %r15;
	shr.s32 	%r74, %r68, 31;
	xor.b32  	%r75, %r74, %r68;
	xor.b32  	%r76, %r74, %r69;
	cvt.u64.u32 	%rd60, %r75;
	shl.b64 	%rd61, %rd60, 32;
	cvt.u64.u32 	%rd62, %r76;
	or.b64  	%rd63, %rd61, %rd62;
	cvt.rn.f64.s64 	%fd5, %rd63;
	mul.f64 	%fd6, %fd5, 0d3BF921FB54442D19;
	cvt.rn.f32.f64 	%f47, %fd6;
	neg.f32 	%f48, %f47;
	setp.lt.s32 	%p15, %r73, 0;
	selp.f32 	%f73, %f48, %f47, %p15;
$L__BB1_18:
	mul.rn.f32 	%f50, %f73, %f73;
	and.b32  	%r78, %r89, 1;
	setp.eq.b32 	%p16, %r78, 1;
	selp.f32 	%f51, 0f3F800000, %f73, %p16;
	fma.rn.f32 	%f52, %f50, %f51, 0f00000000;
	fma.rn.f32 	%f53, %f50, 0f37CBAC00, 0fBAB607ED;
	selp.f32 	%f54, %f53, 0fB94D4153, %p16;
	selp.f32 	%f55, 0f3D2AAABB, 0f3C0885E4, %p16;
	fma.rn.f32 	%f56, %f54, %f50, %f55;
	selp.f32 	%f57, 0fBEFFFFFF, 0fBE2AAAA8, %p16;
	fma.rn.f32 	%f58, %f56, %f50, %f57;
	fma.rn.f32 	%f59, %f58, %f52, %f51;
	and.b32  	%r79, %r89, 2;
	setp.eq.s32 	%p17, %r79, 0;
	mov.f32 	%f60, 0f00000000;
	sub.f32 	%f61, %f60, %f59;
	selp.f32 	%f62, %f59, %f61, %p17;
	mul.wide.u32 	%rd64, %r1, 4;
	add.s64 	%rd65, %rd7, %rd64;
	ld.global.f32 	%f63, [%rd65];
	mul.f32 	%f64, %f14, %f63;
	add.s64 	%rd66, %rd8, %rd64;
	ld.global.f32 	%f65, [%rd66];
	mul.f32 	%f66, %f65, %f62;
	sub.f32 	%f67, %f64, %f66;
	add.f32 	%f74, %f74, %f67;
	mul.f32 	%f68, %f63, %f62;
	fma.rn.f32 	%f69, %f14, %f65, %f68;
	add.f32 	%f75, %f75, %f69;
	add.s32 	%r81, %r1, 1;
	add.s32 	%r80, %r81, %r30;
	setp.lt.u32 	%p18, %r1, 511;
	setp.lt.s32 	%p19, %r80, %r29;
	and.pred  	%p20, %p18, %p19;
	@%p20 bra 	$L__BB1_2;
$L__BB1_19:
	st.global.f32 	[%rd3], %f74;
	st.global.f32 	[%rd4], %f75;
	ret;

}


// ===== COMPILED SASS (sm_100) =====

	.target	sm_100

	.elftype	@"ET_EXEC"


//--------------------- .note.nv.tkinfo           --------------------------
	.section	.note.nv.tkinfo,"",@"SHT_NOTE"
	.sectionflags	@"SHF_NOTE_NV_TKINFO"
	.tkinfo
        /*0018*/ 	.word	0x00000002
        /*0030*/ 	.string	""
        /*0030*/ 	.string	"ptxas"
        /*0030*/ 	.string	"Cuda compilation tools, release 13.0, V13.0.88"
        /*0030*/ 	.string	"Build cuda_13.0.r13.0/compiler.36424714_0"
        /*0030*/ 	.string	"-arch sm_100 -m 64 "



//--------------------- .note.nv.cuinfo           --------------------------
	.section	.note.nv.cuinfo,"",@"SHT_NOTE"
	.sectionflags	@"SHF_NOTE_NV_CUINFO"
        /*0018*/ 	.short	0x0002
        /*001a*/ 	.short	0x0064
        /*001c*/ 	.short	0x0082
	.zero		2


//--------------------- .nv.info                  --------------------------
	.section	.nv.info,"",@"SHT_CUDA_INFO"
	.align	4


	//----- nvinfo : EIATTR_REGCOUNT
	.align		4
        /*0000*/ 	.byte	0x04, 0x2f
        /*0002*/ 	.short	(.L_3 - .L_2)
	.align		4
.L_2:
        /*0004*/ 	.word	index@(_Z16ComputeRhoPhiGPUiPfS_S_S_S_S_)
        /*0008*/ 	.word	0x00000014


	//----- nvinfo : EIATTR_FRAME_SIZE
	.align		4
.L_3:
        /*000c*/ 	.byte	0x04, 0x11
        /*000e*/ 	.short	(.L_5 - .L_4)
	.align		4
.L_4:
        /*0010*/ 	.word	index@(_Z16ComputeRhoPhiGPUiPfS_S_S_S_S_)
        /*0014*/ 	.word	0x00000000


	//----- nvinfo : EIATTR_REGCOUNT
	.align		4
.L_5:
        /*0018*/ 	.byte	0x04, 0x2f
        /*001a*/ 	.short	(.L_7 - .L_6)
	.align		4
.L_6:
        /*001c*/ 	.word	index@(_Z13ComputeFH_GPUiiPfS_S_S_S_S_S_S_S_S_)
        /*0020*/ 	.word	0x0000001e


	//----- nvinfo : EIATTR_FRAME_SIZE
	.align		4
.L_7:
        /*0024*/ 	.byte	0x04, 0x11
        /*0026*/ 	.short	(.L_9 - .L_8)
	.align		4
.L_8:
        /*0028*/ 	.word	index@(_Z13ComputeFH_GPUiiPfS_S_S_S_S_S_S_S_S_)
        /*002c*/ 	.word	0x00000000


	//----- nvinfo : EIATTR_MIN_STACK_SIZE
	.align		4
.L_9:
        /*0030*/ 	.byte	0x04, 0x12
        /*0032*/ 	.short	(.L_11 - .L_10)
	.align		4
.L_10:
        /*0034*/ 	.word	index@(_Z13ComputeFH_GPUiiPfS_S_S_S_S_S_S_S_S_)
        /*0038*/ 	.word	0x00000000


	//----- nvinfo : EIATTR_MIN_STACK_SIZE
	.align		4
.L_11:
        /*003c*/ 	.byte	0x04, 0x12
        /*003e*/ 	.short	(.L_13 - .L_12)
	.align		4
.L_12:
        /*0040*/ 	.word	index@(_Z16ComputeRhoPhiGPUiPfS_S_S_S_S_)
        /*0044*/ 	.word	0x00000000
.L_13:


//--------------------- .nv.compat                --------------------------
	.section	.nv.compat,"",@"SHT_CUDA_COMPAT_INFO"
	.align	4
        /*0000*/ 	.byte	0x02, 0x09, 0x00, 0x00, 0x02, 0x02, 0x01, 0x00, 0x02, 0x05, 0x05, 0x00, 0x03, 0x07, 0x01, 0x01
        /*0010*/ 	.byte	0x02, 0x03, 0x00, 0x00, 0x02, 0x06, 0x01, 0x00, 0x04, 0x0b, 0x08, 0x00, 0x01, 0x00, 0x00, 0x00
        /*0020*/ 	.byte	0x00, 0x00, 0x00, 0x00


//--------------------- .nv.info._Z13ComputeFH_GPUiiPfS_S_S_S_S_S_S_S_S_ --------------------------
	.section	.nv.info._Z13ComputeFH_GPUiiPfS_S_S_S_S_S_S_S_S_,"",@"SHT_CUDA_INFO"
	.sectionflags	@""
	.align	4


	//----- nvinfo : EIATTR_CUDA_API_VERSION
	.align		4
        /*0000*/ 	.byte	0x04, 0x37
        /*0002*/ 	.short	(.L_15 - .L_14)
.L_14:
        /*0004*/ 	.word	0x00000082


	//----- nvinfo : EIATTR_KPARAM_INFO
	.align		4
.L_15:
        /*0008*/ 	.byte	0x04, 0x17
        /*000a*/ 	.short	(.L_17 - .L_16)
.L_16:
        /*000c*/ 	.word	0x00000000
        /*0010*/ 	.short	0x000b
        /*0012*/ 	.short	0x0050
        /*0014*/ 	.byte	0x00, 0xf5, 0x21, 0x00


	//----- nvinfo : EIATTR_KPARAM_INFO
	.align		4
.L_17:
        /*0018*/ 	.byte	0x04, 0x17
        /*001a*/ 	.short	(.L_19 - .L_18)
.L_18:
        /*001c*/ 	.word	0x00000000
        /*0020*/ 	.short	0x000a
        /*0022*/ 	.short	0x0048
        /*0024*/ 	.byte	0x00, 0xf5, 0x21, 0x00


	//----- nvinfo : EIATTR_KPARAM_INFO
	.align		4
.L_19:
        /*0028*/ 	.byte	0x04, 0x17
        /*002a*/ 	.short	(.L_21 - .L_20)
.L_20:
        /*002c*/ 	.word	0x00000000
        /*0030*/ 	.short	0x0009
        /*0032*/ 	.short	0x0040
        /*0034*/ 	.byte	0x00, 0xf5, 0x21, 0x00


	//----- nvinfo : EIATTR_KPARAM_INFO
	.align		4
.L_21:
        /*0038*/ 	.byte	0x04, 0x17
        /*003a*/ 	.short	(.L_23 - .L_22)
.L_22:
        /*003c*/ 	.word	0x00000000
        /*0040*/ 	.short	0x0008
        /*0042*/ 	.short	0x0038
        /*0044*/ 	.byte	0x00, 0xf5, 0x21, 0x00


	//----- nvinfo : EIATTR_KPARAM_INFO
	.align		4
.L_23:
        /*0048*/ 	.byte	0x04, 0x17
        /*004a*/ 	.short	(.L_25 - .L_24)
.L_24:
        /*004c*/ 	.word	0x00000000
        /*0050*/ 	.short	0x0007
        /*0052*/ 	.short	0x0030
        /*0054*/ 	.byte	0x00, 0xf5, 0x21, 0x00


	//----- nvinfo : EIATTR_KPARAM_INFO
	.align		4
.L_25:
        /*0058*/ 	.byte	0x04, 0x17
        /*005a*/ 	.short	(.L_27 - .L_26)
.L_26:
        /*005c*/ 	.word	0x00000000
        /*0060*/ 	.short	0x0006
        /*0062*/ 	.short	0x0028
        /*0064*/ 	.byte	0x00, 0xf5, 0x21, 0x00


	//----- nvinfo : EIATTR_KPARAM_INFO
	.align		4
.L_27:
        /*0068*/ 	.byte	0x04, 0x17
        /*006a*/ 	.short	(.L_29 - .L_28)
.L_28:
        /*006c*/ 	.word	0x00000000
        /*0070*/ 	.short	0x0005
        /*0072*/ 	.short	0x0020
        /*0074*/ 	.byte	0x00, 0xf5, 0x21, 0x00


	//----- nvinfo : EIATTR_KPARAM_INFO
	.align		4
.L_29:
        /*0078*/ 	.byte	0x04, 0x17
        /*007a*/ 	.short	(.L_31 - .L_30)
.L_30:
        /*007c*/ 	.word	0x00000000
        /*0080*/ 	.short	0x0004
        /*0082*/ 	.short	0x0018
        /*0084*/ 	.byte	0x00, 0xf5, 0x21, 0x00


	//----- nvinfo : EIATTR_KPARAM_INFO
	.align		4
.L_31:
        /*0088*/ 	.byte	0x04, 0x17
        /*008a*/ 	.short	(.L_33 - .L_32)
.L_32:
        /*008c*/ 	.word	0x00000000
        /*0090*/ 	.short	0x0003
        /*0092*/ 	.short	0x0010
        /*0094*/ 	.byte	0x00, 0xf5, 0x21, 0x00


	//----- nvinfo : EIATTR_KPARAM_INFO
	.align		4
.L_33:
        /*0098*/ 	.byte	0x04, 0x17
        /*009a*/ 	.short	(.L_35 - .L_34)
.L_34:
        /*009c*/ 	.word	0x00000000
        /*00a0*/ 	.short	0x0002
        /*00a2*/ 	.short	0x0008
        /*00a4*/ 	.byte	0x00, 0xf5, 0x21, 0x00


	//----- nvinfo : EIATTR_KPARAM_INFO
	.align		4
.L_35:
        /*00a8*/ 	.byte	0x04, 0x17
        /*00aa*/ 	.short	(.L_37 - .L_36)
.L_36:
        /*00ac*/ 	.word	0x00000000
        /*00b0*/ 	.short	0x0001
        /*00b2*/ 	.short	0x0004
        /*00b4*/ 	.byte	0x00, 0xf0, 0x11, 0x00


	//----- nvinfo : EIATTR_KPARAM_INFO
	.align		4
.L_37:
        /*00b8*/ 	.byte	0x04, 0x17
        /*00ba*/ 	.short	(.L_39 - .L_38)
.L_38:
        /*00bc*/ 	.word	0x00000000
        /*00c0*/ 	.short	0x0000
        /*00c2*/ 	.short	0x0000
        /*00c4*/ 	.byte	0x00, 0xf0, 0x11, 0x00


	//----- nvinfo : EIATTR_SPARSE_MMA_MASK
	.align		4
.L_39:
        /*00c8*/ 	.byte	0x03, 0x50
        /*00ca*/ 	.short	0x0000


	//----- nvinfo : EIATTR_MAXREG_COUNT
	.align		4
        /*00cc*/ 	.byte	0x03, 0x1b
        /*00ce*/ 	.short	0x00ff


	//----- nvinfo : EIATTR_MERCURY_ISA_VERSION
	.align		4
        /*00d0*/ 	.byte	0x03, 0x5f
        /*00d2*/ 	.short	0x0101


	//----- nvinfo : EIATTR_VRC_CTA_INIT_COUNT
	.align		4
        /*00d4*/ 	.byte	0x02, 0x4a
	.zero		1
	.zero		1


	//----- nvinfo : EIATTR_EXIT_INSTR_OFFSETS
	.align		4
        /*00d8*/ 	.byte	0x04, 0x1c
        /*00da*/ 	.short	(.L_41 - .L_40)


	//   ....[0]....
.L_40:
        /*00dc*/ 	.word	0x00001320


	//----- nvinfo : EIATTR_CRS_STACK_SIZE
	.align		4
.L_41:
        /*00e0*/ 	.byte	0x04, 0x1e
        /*00e2*/ 	.short	(.L_43 - .L_42)
.L_42:
        /*00e4*/ 	.word	0x00000000


	//----- nvinfo : EIATTR_CBANK_PARAM_SIZE
	.align		4
.L_43:
        /*00e8*/ 	.byte	0x03, 0x19
        /*00ea*/ 	.short	0x0058


	//----- nvinfo : EIATTR_PARAM_CBANK
	.align		4
        /*00ec*/ 	.byte	0x04, 0x0a
        /*00ee*/ 	.short	(.L_45 - .L_44)
	.align		4
.L_44:
        /*00f0*/ 	.word	index@(.nv.constant0._Z13ComputeFH_GPUiiPfS_S_S_S_S_S_S_S_S_)
        /*00f4*/ 	.short	0x0380
        /*00f6*/ 	.short	0x0058


	//----- nvinfo : EIATTR_SW_WAR
	.align		4
.L_45:
        /*00f8*/ 	.byte	0x04, 0x36
        /*00fa*/ 	.short	(.L_47 - .L_46)
.L_46:
        /*00fc*/ 	.word	0x00000008
.L_47:


//--------------------- .nv.info._Z16ComputeRhoPhiGPUiPfS_S_S_S_S_ --------------------------
	.section	.nv.info._Z16ComputeRhoPhiGPUiPfS_S_S_S_S_,"",@"SHT_CUDA_INFO"
	.sectionflags	@""
	.align	4


	//----- nvinfo : EIATTR_CUDA_API_VERSION
	.align		4
        /*0000*/ 	.byte	0x04, 0x37
        /*0002*/ 	.short	(.L_49 - .L_48)
.L_48:
        /*0004*/ 	.word	0x00000082


	//----- nvinfo : EIATTR_KPARAM_INFO
	.align		4
.L_49:
        /*0008*/ 	.byte	0x04, 0x17
        /*000a*/ 	.short	(.L_51 - .L_50)
.L_50:
        /*000c*/ 	.word	0x00000000
        /*0010*/ 	.short	0x0006
        /*0012*/ 	.short	0x0030
        /*0014*/ 	.byte	0x00, 0xf5, 0x21, 0x00


	//----- nvinfo : EIATTR_KPARAM_INFO
	.align		4
.L_51:
        /*0018*/ 	.byte	0x04, 0x17
        /*001a*/ 	.short	(.L_53 - .L_52)
.L_52:
        /*001c*/ 	.word	0x00000000
        /*0020*/ 	.short	0x0005
        /*0022*/ 	.short	0x0028
        /*0024*/ 	.byte	0x00, 0xf5, 0x21, 0x00


	//----- nvinfo : EIATTR_KPARAM_INFO
	.align		4
.L_53:
        /*0028*/ 	.byte	0x04, 0x17
        /*002a*/ 	.short	(.L_55 - .L_54)
.L_54:
        /*002c*/ 	.word	0x00000000
        /*0030*/ 	.short	0x0004
        /*0032*/ 	.short	0x0020
        /*0034*/ 	.byte	0x00, 0xf5, 0x21, 0x00


	//----- nvinfo : EIATTR_KPARAM_INFO
	.align		4
.L_55:
        /*0038*/ 	.byte	0x04, 0x17
        /*003a*/ 	.short	(.L_57 - .L_56)
.L_56:
        /*003c*/ 	.word	0x00000000
        /*0040*/ 	.short	0x0003
        /*0042*/ 	.short	0x0018
        /*0044*/ 	.byte	0x00, 0xf5, 0x21, 0x00


	//----- nvinfo : EIATTR_KPARAM_INFO
	.align		4
.L_57:
        /*0048*/ 	.byte	0x04, 0x17
        /*004a*/ 	.short	(.L_59 - .L_58)
.L_58:
        /*004c*/ 	.word	0x00000000
        /*0050*/ 	.short	0x0002
        /*0052*/ 	.short	0x0010
        /*0054*/ 	.byte	0x00, 0xf5, 0x21, 0x00


	//----- nvinfo : EIATTR_KPARAM_INFO
	.align		4
.L_59:
        /*0058*/ 	.byte	0x04, 0x17
        /*005a*/ 	.short	(.L_61 - .L_60)
.L_60:
        /*005c*/ 	.word	0x00000000
        /*0060*/ 	.short	0x0001
        /*0062*/ 	.short	0x0008
        /*0064*/ 	.byte	0x00, 0xf5, 0x21, 0x00


	//----- nvinfo : EIATTR_KPARAM_INFO
	.align		4
.L_61:
        /*0068*/ 	.byte	0x04, 0x17
        /*006a*/ 	.short	(.L_63 - .L_62)
.L_62:
        /*006c*/ 	.word	0x00000000
        /*0070*/ 	.short	0x0000
        /*0072*/ 	.short	0x0000
        /*0074*/ 	.byte	0x00, 0xf0, 0x11, 0x00


	//----- nvinfo : EIATTR_SPARSE_MMA_MASK
	.align		4
.L_63:
        /*0078*/ 	.byte	0x03, 0x50
        /*007a*/ 	.short	0x0000


	//----- nvinfo : EIATTR_MAXREG_COUNT
	.align		4
        /*007c*/ 	.byte	0x03, 0x1b
        /*007e*/ 	.short	0x00ff


	//----- nvinfo : EIATTR_MERCURY_ISA_VERSION
	.align		4
        /*0080*/ 	.byte	0x03, 0x5f
        /*0082*/ 	.short	0x0101


	//----- nvinfo : EIATTR_VRC_CTA_INIT_COUNT
	.align		4
        /*0084*/ 	.byte	0x02, 0x4a
	.zero		1
	.zero		1


	//----- nvinfo : EIATTR_EXIT_INSTR_OFFSETS
	.align		4
        /*0088*/ 	.byte	0x04, 0x1c
        /*008a*/ 	.short	(.L_65 - .L_64)


	//   ....[0]....
.L_64:
        /*008c*/ 	.word	0x00000060


	//   ....[1]....
        /*0090*/ 	.word	0x000001e0


	//----- nvinfo : EIATTR_CBANK_PARAM_SIZE
	.align		4
.L_65:
        /*0094*/ 	.byte	0x03, 0x19
        /*0096*/ 	.short	0x0038


	//----- nvinfo : EIATTR_PARAM_CBANK
	.align		4
        /*0098*/ 	.byte	0x04, 0x0a
        /*009a*/ 	.short	(.L_67 - .L_66)
	.align		4
.L_66:
        /*009c*/ 	.word	index@(.nv.constant0._Z16ComputeRhoPhiGPUiPfS_S_S_S_S_)
        /*00a0*/ 	.short	0x0380
        /*00a2*/ 	.short	0x0038


	//----- nvinfo : EIATTR_SW_WAR
	.align		4
.L_67:
        /*00a4*/ 	.byte	0x04, 0x36
        /*00a6*/ 	.short	(.L_69 - .L_68)
.L_68:
        /*00a8*/ 	.word	0x00000008
.L_69:


//--------------------- .nv.callgraph             --------------------------
	.section	.nv.callgraph,"",@"SHT_CUDA_CALLGRAPH"
	.align	4
	.sectionentsize	8
	.align		4
        /*0000*/ 	.word	0x00000000
	.align		4
        /*0004*/ 	.word	0xffffffff
	.align		4
        /*0008*/ 	.word	0x00000000
	.align		4
        /*000c*/ 	.word	0xfffffffe
	.align		4
        /*0010*/ 	.word	0x00000000
	.align		4
        /*0014*/ 	.word	0xfffffffd
	.align		4
        /*0018*/ 	.word	0x00000000
	.align		4
        /*001c*/ 	.word	0xfffffffc


//--------------------- .nv.constant3             --------------------------
	.section	.nv.constant3,"a",@progbits
	.align	4
.nv.constant3:
	.type		c,@object
	.size		c,(.L_0 - c)
c:
	.zero		10240
.L_0:


//--------------------- .nv.constant4             --------------------------
	.section	.nv.constant4,"a",@progbits
	.align	8
	.align		8
.nv.constant4:
        /*0000*/ 	.dword	__cudart_i2opi_f


//--------------------- .text._Z13ComputeFH_GPUiiPfS_S_S_S_S_S_S_S_S_ --------------------------
	.section	.text._Z13ComputeFH_GPUiiPfS_S_S_S_S_S_S_S_S_,"ax",@progbits
	.align	128
        .global         _Z13ComputeFH_GPUiiPfS_S_S_S_S_S_S_S_S_
        .type           _Z13ComputeFH_GPUiiPfS_S_S_S_S_S_S_S_S_,@function
        .size           _Z13ComputeFH_GPUiiPfS_S_S_S_S_S_S_S_S_,(.L_x_14 - _Z13ComputeFH_GPUiiPfS_S_S_S_S_S_S_S_S_)
        .other          _Z13ComputeFH_GPUiiPfS_S_S_S_S_S_S_S_S_,@"STO_CUDA_ENTRY STV_DEFAULT"
_Z13ComputeFH_GPUiiPfS_S_S_S_S_S_S_S_S_:
.text._Z13ComputeFH_GPUiiPfS_S_S_S_S_S_S_S_S_:
[----:B------:R-:W-:Y:S01]  /*0000*/  LDC R1, c[0x0][0x37c] ;  /* 0x0000df00ff017b82 */ /* 0x000fe20000000800 */
[----:B------:R-:W0:Y:S07]  /*0010*/  S2R R0, SR_CTAID.X ;  /* 0x0000000000007919 */ /* 0x000e2e0000002500 */
[----:B------:R-:W1:Y:S01]  /*0020*/  LDC.64 R4, c[0x0][0x3c8] ;  /* 0x0000f200ff047b82 */ /* 0x000e620000000a00 */
[----:B------:R-:W2:Y:S01]  /*0030*/  LDCU.64 UR6, c[0x0][0x358] ;  /* 0x00006b00ff0677ac */ /* 0x000ea20008000a00 */
[----:B------:R-:W0:Y:S01]  /*0040*/  S2R R15, SR_TID.X ;  /* 0x00000000000f7919 */ /* 0x000e220000002100 */
[----:B------:R-:W3:Y:S05]  /*0050*/  LDCU.64 UR4, c[0x0][0x380] ;  /* 0x00007000ff0477ac */ /* 0x000eea0008000a00 */
[----:B------:R-:W4:Y:S08]  /*0060*/  LDC.64 R6, c[0x0][0x3d0] ;  /* 0x0000f400ff067b82 */ /* 0x000f300000000a00 */
[----:B------:R-:W3:Y:S08]  /*0070*/  LDC.64 R8, c[0x0][0x3a0] ;  /* 0x0000e800ff087b82 */ /* 0x000ef00000000a00 */
[----:B------:R-:W3:Y:S08]  /*0080*/  LDC.64 R10, c[0x0][0x3a8] ;  /* 0x0000ea00ff0a7b82 */ /* 0x000ef00000000a00 */
[----:B------:R-:W3:Y:S01]  /*0090*/  LDC.64 R12, c[0x0][0x3b0] ;  /* 0x0000ec00ff0c7b82 */ /* 0x000ee20000000a00 */
[----:B0-----:R-:W-:-:S04]  /*00a0*/  IMAD R15, R0, 0x100, R15 ;  /* 0x00000100000f7824 */ /* 0x001fc800078e020f */
[----:B-1----:R-:W-:-:S04]  /*00b0*/  IMAD.WIDE R4, R15, 0x4, R4 ;  /* 0x000000040f047825 */ /* 0x002fc800078e0204 */
[C---:B----4-:R-:W-:Y:S01]  /*00c0*/  IMAD.WIDE R6, R15.reuse, 0x4, R6 ;  /* 0x000000040f067825 */ /* 0x050fe200078e0206 */
[----:B--2---:R0:W5:Y:S04]  /*00d0*/  LDG.E R2, desc[UR6][R4.64] ;  /* 0x0000000604027981 */ /* 0x004168000c1e1900 */
[----:B------:R0:W5:Y:S01]  /*00e0*/  LDG.E R3, desc[UR6][R6.64] ;  /* 0x0000000606037981 */ /* 0x000162000c1e1900 */
[----:B---3--:R-:W-:Y:S01]  /*00f0*/  UISETP.GE.AND UP0, UPT, UR5, UR4, UPT ;  /* 0x000000040500728c */ /* 0x008fe2000bf06270 */
[----:B------:R-:W-:-:S04]  /*0100*/  IMAD.WIDE R8, R15, 0x4, R8 ;  /* 0x000000040f087825 */ /* 0x000fc800078e0208 */
[----:B------:R-:W-:-:S04]  /*0110*/  IMAD.WIDE R10, R15, 0x4, R10 ;  /* 0x000000040f0a7825 */ /* 0x000fc800078e020a */
[----:B------:R-:W-:Y:S01]  /*0120*/  IMAD.WIDE R12, R15, 0x4, R12 ;  /* 0x000000040f0c7825 */ /* 0x000fe200078e020c */
[----:B0-----:R-:W-:Y:S06]  /*0130*/  BRA.U UP0, `(.L_x_0) ;  /* 0x0000001100587547 */ /* 0x001fec000b800000 */
[----:B------:R0:W5:Y:S04]  /*0140*/  LDG.E R4, desc[UR6][R8.64] ;  /* 0x0000000608047981 */ /* 0x000168000c1e1900 */
[----:B------:R0:W5:Y:S04]  /*0150*/  LDG.E R5, desc[UR6][R10.64] ;  /* 0x000000060a057981 */ /* 0x000168000c1e1900 */
[----:B------:R0:W5:Y:S01]  /*0160*/  LDG.E R6, desc[UR6][R12.64] ;  /* 0x000000060c067981 */ /* 0x000162000c1e1900 */
[----:B------:R-:W-:-:S07]  /*0170*/  IMAD.MOV.U32 R7, RZ, RZ, RZ ;  /* 0x000000ffff077224 */ /* 0x000fce00078e00ff */
.L_x_11:
[----:B------:R-:W1:Y:S08]  /*0180*/  LDC.64 R16, c[0x0][0x390] ;  /* 0x0000e400ff107b82 */ /* 0x000e700000000a00 */
[----:B------:R-:W2:Y:S08]  /*0190*/  LDC.64 R18, c[0x0][0x388] ;  /* 0x0000e200ff127b82 */ /* 0x000eb00000000a00 */
[----:B------:R-:W3:Y:S01]  /*01a0*/  LDC.64 R14, c[0x0][0x398] ;  /* 0x0000e600ff0e7b82 */ /* 0x000ee20000000a00 */
[----:B-1----:R-:W-:-:S06]  /*01b0*/  IMAD.WIDE.U32 R16, R7, 0x4, R16 ;  /* 0x0000000407107825 */ /* 0x002fcc00078e0010 */
[----:B------:R-:W4:Y:S01]  /*01c0*/  LDG.E R16, desc[UR6][R16.64] ;  /* 0x0000000610107981 */ /* 0x000f22000c1e1900 */
[----:B--2---:R-:W-:-:S06]  /*01d0*/  IMAD.WIDE.U32 R18, R7, 0x4, R18 ;  /* 0x0000000407127825 */ /* 0x004fcc00078e0012 */
[----:B------:R-:W2:Y:S01]  /*01e0*/  LDG.E R19, desc[UR6][R18.64] ;  /* 0x0000000612137981 */ /* 0x000ea2000c1e1900 */
[----:B---3--:R-:W-:-:S06]  /*01f0*/  IMAD.WIDE.U32 R14, R7, 0x4, R14 ;  /* 0x00000004070e7825 */ /* 0x008fcc00078e000e */
[----:B------:R-:W3:Y:S01]  /*0200*/  LDG.E R14, desc[UR6][R14.64] ;  /* 0x000000060e0e7981 */ /* 0x000ee2000c1e1900 */
[----:B------:R-:W-:Y:S01]  /*0210*/  UMOV UR4, 0x54442d18 ;  /* 0x54442d1800047882 */ /* 0x000fe20000000000 */
[----:B------:R-:W-:Y:S01]  /*0220*/  UMOV UR5, 0x401921fb ;  /* 0x401921fb00057882 */ /* 0x000fe20000000000 */
[----:B------:R-:W-:Y:S01]  /*0230*/  BSSY.RECONVERGENT B0, `(.L_x_1) ;  /* 0x0000072000007945 */ /* 0x000fe20003800200 */
[----:B----45:R-:W-:-:S04]  /*0240*/  FMUL R21, R5, R16 ;  /* 0x0000001005157220 */ /* 0x030fc80000400000 */
[----:B--2---:R-:W-:-:S04]  /*0250*/  FFMA R21, R4, R19, R21 ;  /* 0x0000001304157223 */ /* 0x004fc80000000015 */
[----:B---3--:R-:W-:-:S04]  /*0260*/  FFMA R22, R6, R14, R21 ;  /* 0x0000000e06167223 */ /* 0x008fc80000000015 */
[----:B------:R-:W1:Y:S02]  /*0270*/  F2F.F64.F32 R20, R22 ;  /* 0x0000001600147310 */ /* 0x000e640000201800 */
[----:B-1----:R-:W-:-:S10]  /*0280*/  DMUL R20, R20, UR4 ;  /* 0x0000000414147c28 */ /* 0x002fd40008000000 */
[----:B------:R-:W1:Y:S02]  /*0290*/  F2F.F32.F64 R21, R20 ;  /* 0x0000001400157310 */ /* 0x000e640000301000 */
[----:B-1----:R-:W-:-:S06]  /*02a0*/  FMUL R16, R21, 0.63661974668502807617 ;  /* 0x3f22f98315107820 */ /* 0x002fcc0000400000 */
[----:B------:R-:W1:Y:S01]  /*02b0*/  F2I.NTZ R23, R16 ;  /* 0x0000001000177305 */ /* 0x000e620000203100 */
[----:B------:R-:W-:Y:S02]  /*02c0*/  FSETP.GE.AND P5, PT, |R21|, 105615, PT ;  /* 0x47ce47801500780b */ /* 0x000fe40003fa6200 */
[----:B-1----:R-:W-:-:S05]  /*02d0*/  I2FP.F32.S32 R18, R23 ;  /* 0x0000001700127245 */ /* 0x002fca0000201400 */
[----:B------:R-:W-:-:S04]  /*02e0*/  FFMA R15, R18, -1.5707962512969970703, R21 ;  /* 0xbfc90fda120f7823 */ /* 0x000fc80000000015 */
[----:B------:R-:W-:-:S04]  /*02f0*/  FFMA R15, R18, -7.5497894158615963534e-08, R15 ;  /* 0xb3a22168120f7823 */ /* 0x000fc8000000000f */
[----:B------:R-:W-:Y:S01]  /*0300*/  FFMA R19, R18, -5.3903029534742383927e-15, R15 ;  /* 0xa7c234c512137823 */ /* 0x000fe2000000000f */
[----:B------:R-:W-:-:S03]  /*0310*/  IMAD.MOV.U32 R18, RZ, RZ, R23 ;  /* 0x000000ffff127224 */ /* 0x000fc600078e0017 */
[----:B------:R-:W-:Y:S01]  /*0320*/  IMAD.MOV.U32 R14, RZ, RZ, R19 ;  /* 0x000000ffff0e7224 */ /* 0x000fe200078e0013 */
[----:B------:R-:W-:Y:S06]  /*0330*/  @!P5 BRA `(.L_x_2) ;  /* 0x000000040084d947 */ /* 0x000fec0003800000 */
[----:B------:R-:W-:-:S13]  /*0340*/  FSETP.NEU.AND P0, PT, |R21|, +INF , PT ;  /* 0x7f8000001500780b */ /* 0x000fda0003f0d200 */
[----:B------:R-:W-:Y:S01]  /*0350*/  @!P0 FMUL R14, RZ, R21 ;  /* 0x00000015ff0e8220 */ /* 0x000fe20000400000 */
[----:B------:R-:W-:Y:S01]  /*0360*/  @!P0 MOV R23, RZ ;  /* 0x000000ff00178202 */ /* 0x000fe20000000f00 */
[----:B------:R-:W-:Y:S06]  /*0370*/  @!P0 BRA `(.L_x_2) ;  /* 0x0000000400748947 */ /* 0x000fec0003800000 */
[----:B------:R-:W-:Y:S01]  /*0380*/  IMAD.SHL.U32 R14, R21, 0x100, RZ ;  /* 0x00000100150e7824 */ /* 0x000fe200078e00ff */
[----:B------:R-:W1:Y:S01]  /*0390*/  LDCU.64 UR8, c[0x4][URZ] ;  /* 0x01000000ff0877ac */ /* 0x000e620008000a00 */
[----:B------:R-:W-:Y:S02]  /*03a0*/  IMAD.MOV.U32 R23, RZ, RZ, RZ ;  /* 0x000000ffff177224 */ /* 0x000fe400078e00ff */
[----:B------:R-:W-:Y:S01]  /*03b0*/  IMAD.MOV.U32 R20, RZ, RZ, RZ ;  /* 0x000000ffff147224 */ /* 0x000fe200078e00ff */
[----:B------:R-:W-:Y:S01]  /*03c0*/  LOP3.LUT R25, R14, 0x80000000, RZ, 0xfc, !PT ;  /* 0x800000000e197812 */ /* 0x000fe200078efcff */
[----:B------:R-:W-:Y:S01]  /*03d0*/  UMOV UR5, URZ ;  /* 0x000000ff00057c82 */ /* 0x000fe20008000000 */
[----:B------:R-:W-:-:S05]  /*03e0*/  UMOV UR4, URZ ;  /* 0x000000ff00047c82 */ /* 0x000fca0008000000 */
.L_x_3:
[----:B-1----:R-:W-:Y:S01]  /*03f0*/  MOV R14, UR8 ;  /* 0x00000008000e7c02 */ /* 0x002fe20008000f00 */
[----:B------:R-:W-:-:S05]  /*0400*/  IMAD.U32 R15, RZ, RZ, UR9 ;  /* 0x00000009ff0f7e24 */ /* 0x000fca000f8e00ff */
[----:B------:R-:W2:Y:S01]  /*0410*/  LDG.E.CONSTANT R14, desc[UR6][R14.64] ;  /* 0x000000060e0e7981 */ /* 0x000ea2000c1e9900 */
[----:B------:R-:W-:Y:S01]  /*0420*/  UIADD3 UR4, UPT, UPT, UR4, 0x1, URZ ;  /* 0x0000000104047890 */ /* 0x000fe2000fffe0ff */
[C---:B------:R-:W-:Y:S01]  /*0430*/  ISETP.EQ.AND P0, PT, R20.reuse, RZ, PT ;  /* 0x000000ff1400720c */ /* 0x040fe20003f02270 */
[----:B------:R-:W-:Y:S01]  /*0440*/  UIADD3 UR8, UP1, UPT, UR8, 0x4, URZ ;  /* 0x0000000408087890 */ /* 0x000fe2000ff3e0ff */
[C---:B------:R-:W-:Y:S01]  /*0450*/  ISETP.EQ.AND P1, PT, R20.reuse, 0x4, PT ;  /* 0x000000041400780c */ /* 0x040fe20003f22270 */
[----:B------:R-:W-:Y:S01]  /*0460*/  UISETP.NE.AND UP0, UPT, UR4, 0x6, UPT ;  /* 0x000000060400788c */ /* 0x000fe2000bf05270 */
[C---:B------:R-:W-:Y:S01]  /*0470*/  ISETP.EQ.AND P3, PT, R20.reuse, 0xc, PT ;  /* 0x0000000c1400780c */ /* 0x040fe20003f62270 */
[----:B------:R-:W-:Y:S01]  /*0480*/  UIADD3.X UR9, UPT, UPT, URZ, UR9, URZ, UP1, !UPT ;  /* 0x00000009ff097290 */ /* 0x000fe20008ffe4ff */
[C---:B------:R-:W-:Y:S02]  /*0490*/  ISETP.EQ.AND P4, PT, R20.reuse, 0x10, PT ;  /* 0x000000101400780c */ /* 0x040fe40003f82270 */
[----:B------:R-:W-:Y:S01]  /*04a0*/  ISETP.EQ.AND P6, PT, R20, 0x14, PT ;  /* 0x000000141400780c */ /* 0x000fe20003fc2270 */
[----:B--2---:R-:W-:-:S03]  /*04b0*/  IMAD.WIDE.U32 R16, R14, R25, RZ ;  /* 0x000000190e107225 */ /* 0x004fc600078e00ff */
[----:B------:R-:W-:-:S04]  /*04c0*/  IADD3 R16, P2, PT, R16, R23, RZ ;  /* 0x0000001710107210 */ /* 0x000fc80007f5e0ff */
[----:B------:R-:W-:Y:S01]  /*04d0*/  IADD3.X R23, PT, PT, R17, UR5, RZ, P2, !PT ;  /* 0x0000000511177c10 */ /* 0x000fe200097fe4ff */
[--C-:B0-----:R-:W-:Y:S01]  /*04e0*/  @P0 IMAD.MOV.U32 R9, RZ, RZ, R16.reuse ;  /* 0x000000ffff090224 */ /* 0x101fe200078e0010 */
[C---:B------:R-:W-:Y:S01]  /*04f0*/  ISETP.EQ.AND P2, PT, R20.reuse, 0x8, PT ;  /* 0x000000081400780c */ /* 0x040fe20003f42270 */
[--C-:B------:R-:W-:Y:S01]  /*0500*/  @P1 IMAD.MOV.U32 R10, RZ, RZ, R16.reuse ;  /* 0x000000ffff0a1224 */ /* 0x100fe200078e0010 */
[----:B------:R-:W-:Y:S01]  /*0510*/  IADD3 R20, PT, PT, R20, 0x4, RZ ;  /* 0x0000000414147810 */ /* 0x000fe20007ffe0ff */
[--C-:B------:R-:W-:Y:S02]  /*0520*/  @P3 IMAD.MOV.U32 R12, RZ, RZ, R16.reuse ;  /* 0x000000ffff0c3224 */ /* 0x100fe400078e0010 */
[--C-:B------:R-:W-:Y:S02]  /*0530*/  @P4 IMAD.MOV.U32 R13, RZ, RZ, R16.reuse ;  /* 0x000000ffff0d4224 */ /* 0x100fe400078e0010 */
[----:B------:R-:W-:-:S06]  /*0540*/  @P6 IMAD.MOV.U32 R8, RZ, RZ, R16 ;  /* 0x000000ffff086224 */ /* 0x000fcc00078e0010 */
[----:B------:R-:W-:Y:S01]  /*0550*/  @P2 MOV R11, R16 ;  /* 0x00000010000b2202 */ /* 0x000fe20000000f00 */
[----:B------:R-:W-:Y:S06]  /*0560*/  BRA.U UP0, `(.L_x_3) ;  /* 0xfffffffd00a07547 */ /* 0x000fec000b83ffff */
[----:B------:R-:W-:Y:S01]  /*0570*/  SHF.R.U32.HI R14, RZ, 0x17, R21 ;  /* 0x00000017ff0e7819 */ /* 0x000fe20000011615 */
[----:B------:R-:W-:Y:S03]  /*0580*/  BSSY.RECONVERGENT B1, `(.L_x_4) ;  /* 0x000002a000017945 */ /* 0x000fe60003800200 */
[----:B------:R-:W-:-:S05]  /*0590*/  LOP3.LUT R15, R14, 0xe0, RZ, 0xc0, !PT ;  /* 0x000000e00e0f7812 */ /* 0x000fca00078ec0ff */
[----:B------:R-:W-:-:S05]  /*05a0*/  VIADD R15, R15, 0xffffff80 ;  /* 0xffffff800f0f7836 */ /* 0x000fca0000000000 */
[----:B------:R-:W-:-:S05]  /*05b0*/  SHF.R.U32.HI R15, RZ, 0x5, R15 ;  /* 0x00000005ff0f7819 */ /* 0x000fca000001160f */
[----:B------:R-:W-:-:S05]  /*05c0*/  IMAD.U32 R17, R15, -0x4, RZ ;  /* 0xfffffffc0f117824 */ /* 0x000fca00078e00ff */
[C---:B------:R-:W-:Y:S02]  /*05d0*/  ISETP.EQ.AND P0, PT, R17.reuse, -0x18, PT ;  /* 0xffffffe81100780c */ /* 0x040fe40003f02270 */
[C---:B------:R-:W-:Y:S02]  /*05e0*/  ISETP.EQ.AND P6, PT, R17.reuse, -0x14, PT ;  /* 0xffffffec1100780c */ /* 0x040fe40003fc2270 */
[C---:B------:R-:W-:Y:S02]  /*05f0*/  ISETP.EQ.AND P4, PT, R17.reuse, -0x10, PT ;  /* 0xfffffff01100780c */ /* 0x040fe40003f82270 */
[C---:B------:R-:W-:Y:S02]  /*0600*/  ISETP.EQ.AND P3, PT, R17.reuse, -0xc, PT ;  /* 0xfffffff41100780c */ /* 0x040fe40003f62270 */
[C---:B------:R-:W-:Y:S02]  /*0610*/  ISETP.EQ.AND P2, PT, R17.reuse, -0x8, PT ;  /* 0xfffffff81100780c */ /* 0x040fe40003f42270 */
[----:B------:R-:W-:-:S03]  /*0620*/  ISETP.EQ.AND P1, PT, R17, -0x4, PT ;  /* 0xfffffffc1100780c */ /* 0x000fc60003f22270 */
[----:B------:R-:W-:Y:S01]  /*0630*/  @P0 IMAD.MOV.U32 R20, RZ, RZ, R9 ;  /* 0x000000ffff140224 */ /* 0x000fe200078e0009 */
[C---:B------:R-:W-:Y:S01]  /*0640*/  ISETP.EQ.AND P0, PT, R17.reuse, RZ, PT ;  /* 0x000000ff1100720c */ /* 0x040fe20003f02270 */
[--C-:B------:R-:W-:Y:S01]  /*0650*/  @P6 IMAD.MOV.U32 R20, RZ, RZ, R10.reuse ;  /* 0x000000ffff146224 */ /* 0x100fe200078e000a */
[----:B------:R-:W-:Y:S01]  /*0660*/  @P6 MOV R15, R9 ;  /* 0x00000009000f6202 */ /* 0x000fe20000000f00 */
[----:B------:R-:W-:Y:S01]  /*0670*/  @P4 IMAD.MOV.U32 R15, RZ, RZ, R10 ;  /* 0x000000ffff0f4224 */ /* 0x000fe200078e000a */
[----:B------:R-:W-:Y:S01]  /*0680*/  ISETP.EQ.AND P6, PT, R17, 0x4, PT ;  /* 0x000000041100780c */ /* 0x000fe20003fc2270 */
[----:B------:R-:W-:Y:S01]  /*0690*/  @P4 IMAD.MOV.U32 R20, RZ, RZ, R11 ;  /* 0x000000ffff144224 */ /* 0x000fe200078e000b */
[----:B------:R-:W-:Y:S01]  /*06a0*/  @P3 MOV R15, R11 ;  /* 0x0000000b000f3202 */ /* 0x000fe20000000f00 */
[--C-:B------:R-:W-:Y:S01]  /*06b0*/  @P2 IMAD.MOV.U32 R15, RZ, RZ, R12.reuse ;  /* 0x000000ffff0f2224 */ /* 0x100fe200078e000c */
[----:B------:R-:W-:Y:S01]  /*06c0*/  P2R R16, PR, RZ, 0x40 ;  /* 0x00000040ff107803 */ /* 0x000fe20000000000 */
[----:B------:R-:W-:Y:S01]  /*06d0*/  @P3 IMAD.MOV.U32 R20, RZ, RZ, R12 ;  /* 0x000000ffff143224 */ /* 0x000fe200078e000c */
[----:B------:R-:W-:Y:S01]  /*06e0*/  @P1 MOV R15, R13 ;  /* 0x0000000d000f1202 */ /* 0x000fe20000000f00 */
[----:B------:R-:W-:-:S02]  /*06f0*/  @P2 IMAD.MOV.U32 R20, RZ, RZ, R13 ;  /* 0x000000ffff142224 */ /* 0x000fc400078e000d */
[--C-:B------:R-:W-:Y:S02]  /*0700*/  @P0 IMAD.MOV.U32 R15, RZ, RZ, R8.reuse ;  /* 0x000000ffff0f0224 */ /* 0x100fe400078e0008 */
[----:B------:R-:W-:Y:S02]  /*0710*/  @P1 IMAD.MOV.U32 R20, RZ, RZ, R8 ;  /* 0x000000ffff141224 */ /* 0x000fe400078e0008 */
[----:B------:R-:W-:Y:S01]  /*0720*/  @P6 MOV R15, R23 ;  /* 0x00000017000f6202 */ /* 0x000fe20000000f00 */
[----:B------:R-:W-:Y:S01]  /*0730*/  @P0 IMAD.MOV.U32 R20, RZ, RZ, R23 ;  /* 0x000000ffff140224 */ /* 0x000fe200078e0017 */
[----:B------:R-:W-:-:S13]  /*0740*/  LOP3.LUT P6, RZ, R14, 0x1f, RZ, 0xc0, !PT ;  /* 0x0000001f0eff7812 */ /* 0x000fda00078cc0ff */
[----:B------:R-:W-:Y:S05]  /*0750*/  @!P6 BRA `(.L_x_5) ;  /* 0x000000000030e947 */ /* 0x000fea0003800000 */
[----:B------:R-:W-:Y:S01]  /*0760*/  @P4 IMAD.MOV.U32 R16, RZ, RZ, R9 ;  /* 0x000000ffff104224 */ /* 0x000fe200078e0009 */
[C---:B------:R-:W-:Y:S01]  /*0770*/  ISETP.EQ.AND P6, PT, R17.reuse, 0x4, PT ;  /* 0x000000041100780c */ /* 0x040fe20003fc2270 */
[----:B------:R-:W-:Y:S01]  /*0780*/  @P3 IMAD.MOV.U32 R16, RZ, RZ, R10 ;  /* 0x000000ffff103224 */ /* 0x000fe200078e000a */
[----:B------:R-:W-:Y:S01]  /*0790*/  LOP3.LUT R14, R14, 0x1f, RZ, 0xc0, !PT ;  /* 0x0000001f0e0e7812 */ /* 0x000fe200078ec0ff */
[----:B------:R-:W-:Y:S01]  /*07a0*/  @P2 IMAD.MOV.U32 R16, RZ, RZ, R11 ;  /* 0x000000ffff102224 */ /* 0x000fe200078e000b */
[----:B------:R-:W-:Y:S02]  /*07b0*/  ISETP.EQ.AND P2, PT, R17, 0x8, PT ;  /* 0x000000081100780c */ /* 0x000fe40003f42270 */
[----:B------:R-:W-:Y:S01]  /*07c0*/  @P1 MOV R16, R12 ;  /* 0x0000000c00101202 */ /* 0x000fe20000000f00 */
[----:B------:R-:W-:Y:S01]  /*07d0*/  @P0 IMAD.MOV.U32 R16, RZ, RZ, R13 ;  /* 0x000000ffff100224 */ /* 0x000fe200078e000d */
[----:B------:R-:W-:-:S05]  /*07e0*/  SHF.L.W.U32.HI R20, R15, R14, R20 ;  /* 0x0000000e0f147219 */ /* 0x000fca0000010e14 */
[----:B------:R-:W-:-:S04]  /*07f0*/  @P6 IMAD.MOV.U32 R16, RZ, RZ, R8 ;  /* 0x000000ffff106224 */ /* 0x000fc800078e0008 */
[----:B------:R-:W-:-:S05]  /*0800*/  @P2 IMAD.MOV.U32 R16, RZ, RZ, R23 ;  /* 0x000000ffff102224 */ /* 0x000fca00078e0017 */
[----:B------:R-:W-:-:S07]  /*0810*/  SHF.L.W.U32.HI R15, R16, R14, R15 ;  /* 0x0000000e100f7219 */ /* 0x000fce0000010e0f */
.L_x_5:
[----:B------:R-:W-:Y:S05]  /*0820*/  BSYNC.RECONVERGENT B1 ;  /* 0x0000000000017941 */ /* 0x000fea0003800200 */
.L_x_4:
[C---:B------:R-:W-:Y:S01]  /*0830*/  SHF.L.W.U32.HI R22, R15.reuse, 0x2, R20 ;  /* 0x000000020f167819 */ /* 0x040fe20000010e14 */
[----:B------:R-:W-:Y:S01]  /*0840*/  UMOV UR4, 0x54442d19 ;  /* 0x54442d1900047882 */ /* 0x000fe20000000000 */
[----:B------:R-:W-:Y:S01]  /*0850*/  SHF.L.U32 R15, R15, 0x2, RZ ;  /* 0x000000020f0f7819 */ /* 0x000fe200000006ff */
[----:B------:R-:W-:Y:S01]  /*0860*/  UMOV UR5, 0x3bf921fb ;  /* 0x3bf921fb00057882 */ /* 0x000fe20000000000 */
[----:B------:R-:W-:Y:S02]  /*0870*/  SHF.R.S32.HI R16, RZ, 0x1f, R22 ;  /* 0x0000001fff107819 */ /* 0x000fe40000011416 */
[----:B------:R-:W-:Y:S02]  /*0880*/  ISETP.GE.AND P0, PT, R21, RZ, PT ;  /* 0x000000ff1500720c */ /* 0x000fe40003f06270 */
[C---:B------:R-:W-:Y:S02]  /*0890*/  LOP3.LUT R14, R16.reuse, R15, RZ, 0x3c, !PT ;  /* 0x0000000f100e7212 */ /* 0x040fe400078e3cff */
[----:B------:R-:W-:-:S02]  /*08a0*/  LOP3.LUT R15, R16, R22, RZ, 0x3c, !PT ;  /* 0x00000016100f7212 */ /* 0x000fc400078e3cff */
[----:B------:R-:W-:Y:S02]  /*08b0*/  SHF.R.U32.HI R23, RZ, 0x1e, R20 ;  /* 0x0000001eff177819 */ /* 0x000fe40000011614 */
[C---:B------:R-:W-:Y:S02]  /*08c0*/  LOP3.LUT R20, R22.reuse, R21, RZ, 0x3c, !PT ;  /* 0x0000001516147212 */ /* 0x040fe400078e3cff */
[----:B------:R-:W0:Y:S01]  /*08d0*/  I2F.F64.S64 R14, R14 ;  /* 0x0000000e000e7312 */ /* 0x000e220000301c00 */
[----:B------:R-:W-:Y:S02]  /*08e0*/  LEA.HI R23, R22, R23, RZ, 0x1 ;  /* 0x0000001716177211 */ /* 0x000fe400078f08ff */
[----:B------:R-:W-:-:S03]  /*08f0*/  ISETP.GE.AND P1, PT, R20, RZ, PT ;  /* 0x000000ff1400720c */ /* 0x000fc60003f26270 */
[----:B------:R-:W-:-:S04]  /*0900*/  IMAD.MOV R20, RZ, RZ, -R23 ;  /* 0x000000ffff147224 */ /* 0x000fc800078e0a17 */
[----:B------:R-:W-:Y:S01]  /*0910*/  @!P0 IMAD.MOV.U32 R23, RZ, RZ, R20 ;  /* 0x000000ffff178224 */ /* 0x000fe200078e0014 */
[----:B0-----:R-:W-:-:S10]  /*0920*/  DMUL R16, R14, UR4 ;  /* 0x000000040e107c28 */ /* 0x001fd40008000000 */
[----:B------:R-:W0:Y:S02]  /*0930*/  F2F.F32.F64 R16, R16 ;  /* 0x0000001000107310 */ /* 0x000e240000301000 */
[----:B0-----:R-:W-:-:S07]  /*0940*/  FSEL R14, -R16, R16, !P1 ;  /* 0x00000010100e7208 */ /* 0x001fce0004800100 */
.L_x_2:
[----:B------:R-:W-:Y:S05]  /*0950*/  BSYNC.RECONVERGENT B0 ;  /* 0x0000000000007941 */ /* 0x000fea0003800200 */
.L_x_1:
[----:B------:R-:W-:Y:S02]  /*0960*/  IMAD.MOV.U32 R16, RZ, RZ, 0x37cbac00 ;  /* 0x37cbac00ff107424 */ /* 0x000fe400078e00ff */
[----:B------:R-:W-:Y:S01]  /*0970*/  FMUL R15, R14, R14 ;  /* 0x0000000e0e0f7220 */ /* 0x000fe20000400000 */
[----:B------:R-:W-:Y:S01]  /*0980*/  LOP3.LUT R17, R23, 0x1, RZ, 0xc0, !PT ;  /* 0x0000000117117812 */ /* 0x000fe200078ec0ff */
[----:B------:R-:W-:Y:S01]  /*0990*/  BSSY.RECONVERGENT B0, `(.L_x_6) ;  /* 0x000006c000007945 */ /* 0x000fe20003800200 */
[----:B------:R-:W-:Y:S01]  /*09a0*/  MOV R22, 0x3c0885e4 ;  /* 0x3c0885e400167802 */ /* 0x000fe20000000f00 */
[----:B------:R-:W-:Y:S01]  /*09b0*/  FFMA R16, R15, R16, -0.0013887860113754868507 ;  /* 0xbab607ed0f107423 */ /* 0x000fe20000000010 */
[----:B------:R-:W-:Y:S01]  /*09c0*/  ISETP.NE.U32.AND P0, PT, R17, 0x1, PT ;  /* 0x000000011100780c */ /* 0x000fe20003f05070 */
[----:B------:R-:W-:Y:S02]  /*09d0*/  VIADD R17, R23, 0x1 ;  /* 0x0000000117117836 */ /* 0x000fe40000000000 */
[----:B------:R-:W-:Y:S01]  /*09e0*/  IMAD.MOV.U32 R23, RZ, RZ, 0x3e2aaaa8 ;  /* 0x3e2aaaa8ff177424 */ /* 0x000fe200078e00ff */
[----:B------:R-:W-:-:S02]  /*09f0*/  FSEL R16, R16, -0.00019574658654164522886, P0 ;  /* 0xb94d415310107808 */ /* 0x000fc40000000000 */
[----:B------:R-:W-:Y:S02]  /*0a00*/  FSEL R22, R22, 0.041666727513074874878, !P0 ;  /* 0x3d2aaabb16167808 */ /* 0x000fe40004000000 */
[----:B------:R-:W-:Y:S02]  /*0a10*/  LOP3.LUT P1, RZ, R17, 0x2, RZ, 0xc0, !PT ;  /* 0x0000000211ff7812 */ /* 0x000fe4000782c0ff */
[----:B------:R-:W-:Y:S01]  /*0a20*/  FSEL R20, R14, 1, !P0 ;  /* 0x3f8000000e147808 */ /* 0x000fe20004000000 */
[----:B------:R-:W-:Y:S01]  /*0a30*/  FFMA R16, R15, R16, R22 ;  /* 0x000000100f107223 */ /* 0x000fe20000000016 */
[----:B------:R-:W-:-:S03]  /*0a40*/  FSEL R23, -R23, -0.4999999701976776123, !P0 ;  /* 0xbeffffff17177808 */ /* 0x000fc60004000100 */
[C---:B------:R-:W-:Y:S02]  /*0a50*/  FFMA R17, R15.reuse, R20, RZ ;  /* 0x000000140f117223 */ /* 0x040fe400000000ff */
[----:B------:R-:W-:-:S04]  /*0a60*/  FFMA R16, R15, R16, R23 ;  /* 0x000000100f107223 */ /* 0x000fc80000000017 */
[----:B------:R-:W-:-:S04]  /*0a70*/  FFMA R20, R17, R16, R20 ;  /* 0x0000001011147223 */ /* 0x000fc80000000014 */
[----:B------:R-:W-:Y:S01]  /*0a80*/  @P1 FADD R20, RZ, -R20 ;  /* 0x80000014ff141221 */ /* 0x000fe20000000000 */
[----:B------:R-:W-:Y:S06]  /*0a90*/  @!P5 BRA `(.L_x_7) ;  /* 0x00000004006cd947 */ /* 0x000fec0003800000 */
[----:B------:R-:W-:-:S13]  /*0aa0*/  FSETP.NEU.AND P0, PT, |R21|, +INF , PT ;  /* 0x7f8000001500780b */ /* 0x000fda0003f0d200 */
[----:B------:R-:W-:Y:S01]  /*0ab0*/  @!P0 FMUL R19, RZ, R21 ;  /* 0x00000015ff138220 */ /* 0x000fe20000400000 */
[----:B------:R-:W-:Y:S01]  /*0ac0*/  @!P0 IMAD.MOV.U32 R18, RZ, RZ, RZ ;  /* 0x000000ffff128224 */ /* 0x000fe200078e00ff */
[----:B------:R-:W-:Y:S06]  /*0ad0*/  @!P0 BRA `(.L_x_7) ;  /* 0x00000004005c8947 */ /* 0x000fec0003800000 */
[----:B------:R-:W1:Y:S01]  /*0ae0*/  LDC.64 R14, c[0x4][RZ] ;  /* 0x01000000ff0e7b82 */ /* 0x000e620000000a00 */
[----:B------:R-:W-:Y:S01]  /*0af0*/  SHF.L.U32 R16, R21, 0x8, RZ ;  /* 0x0000000815107819 */ /* 0x000fe200000006ff */
[----:B------:R-:W-:Y:S01]  /*0b00*/  IMAD.MOV.U32 R23, RZ, RZ, RZ ;  /* 0x000000ffff177224 */ /* 0x000fe200078e00ff */
[----:B------:R-:W-:Y:S01]  /*0b10*/  UMOV UR4, URZ ;  /* 0x000000ff00047c82 */ /* 0x000fe20008000000 */
[----:B------:R-:W-:Y:S01]  /*0b20*/  IMAD.MOV.U32 R25, RZ, RZ, RZ ;  /* 0x000000ffff197224 */ /* 0x000fe200078e00ff */
[----:B------:R-:W-:-:S07]  /*0b30*/  LOP3.LUT R27, R16, 0x80000000, RZ, 0xfc, !PT ;  /* 0x80000000101b7812 */ /* 0x000fce00078efcff */
.L_x_8:
[----:B-1----:R-:W-:-:S05]  /*0b40*/  IMAD.WIDE.U32 R18, R25, 0x4, R14 ;  /* 0x0000000419127825 */ /* 0x002fca00078e000e */
[----:B------:R-:W2:Y:S01]  /*0b50*/  LDG.E.CONSTANT R16, desc[UR6][R18.64] ;  /* 0x0000000612107981 */ /* 0x000ea2000c1e9900 */
[C---:B------:R-:W-:Y:S01]  /*0b60*/  IMAD.SHL.U32 R22, R25.reuse, 0x4, RZ ;  /* 0x0000000419167824 */ /* 0x040fe200078e00ff */
[----:B------:R-:W-:-:S04]  /*0b70*/  IADD3 R25, PT, PT, R25, 0x1, RZ ;  /* 0x0000000119197810 */ /* 0x000fc80007ffe0ff */
[C---:B------:R-:W-:Y:S02]  /*0b80*/  ISETP.EQ.AND P0, PT, R22.reuse, RZ, PT ;  /* 0x000000ff1600720c */ /* 0x040fe40003f02270 */
[C---:B------:R-:W-:Y:S02]  /*0b90*/  ISETP.EQ.AND P5, PT, R22.reuse, 0x4, PT ;  /* 0x000000041600780c */ /* 0x040fe40003fa2270 */
[C---:B------:R-:W-:Y:S02]  /*0ba0*/  ISETP.EQ.AND P4, PT, R22.reuse, 0x8, PT ;  /* 0x000000081600780c */ /* 0x040fe40003f82270 */
[C---:B------:R-:W-:Y:S02]  /*0bb0*/  ISETP.EQ.AND P3, PT, R22.reuse, 0xc, PT ;  /* 0x0000000c1600780c */ /* 0x040fe40003f62270 */
[C---:B------:R-:W-:Y:S02]  /*0bc0*/  ISETP.EQ.AND P2, PT, R22.reuse, 0x10, PT ;  /* 0x000000101600780c */ /* 0x040fe40003f42270 */
[----:B------:R-:W-:Y:S01]  /*0bd0*/  ISETP.EQ.AND P1, PT, R22, 0x14, PT ;  /* 0x000000141600780c */ /* 0x000fe20003f22270 */
[----:B--2---:R-:W-:-:S03]  /*0be0*/  IMAD.WIDE.U32 R16, R16, R27, RZ ;  /* 0x0000001b10107225 */ /* 0x004fc600078e00ff */
[----:B------:R-:W-:-:S04]  /*0bf0*/  IADD3 R16, P6, PT, R16, R23, RZ ;  /* 0x0000001710107210 */ /* 0x000fc80007fde0ff */
[----:B------:R-:W-:Y:S01]  /*0c00*/  IADD3.X R23, PT, PT, R17, UR4, RZ, P6, !PT ;  /* 0x0000000411177c10 */ /* 0x000fe2000b7fe4ff */
[--C-:B0-----:R-:W-:Y:S01]  /*0c10*/  @P0 IMAD.MOV.U32 R9, RZ, RZ, R16.reuse ;  /* 0x000000ffff090224 */ /* 0x101fe200078e0010 */
[----:B------:R-:W-:Y:S01]  /*0c20*/  ISETP.NE.AND P6, PT, R25, 0x6, PT ;  /* 0x000000061900780c */ /* 0x000fe20003fc5270 */
[--C-:B------:R-:W-:Y:S01]  /*0c30*/  @P5 IMAD.MOV.U32 R10, RZ, RZ, R16.reuse ;  /* 0x000000ffff0a5224 */ /* 0x100fe200078e0010 */
[----:B------:R-:W-:Y:S01]  /*0c40*/  @P3 MOV R12, R16 ;  /* 0x00000010000c3202 */ /* 0x000fe20000000f00 */
[--C-:B------:R-:W-:Y:S02]  /*0c50*/  @P4 IMAD.MOV.U32 R11, RZ, RZ, R16.reuse ;  /* 0x000000ffff0b4224 */ /* 0x100fe400078e0010 */
[--C-:B------:R-:W-:Y:S02]  /*0c60*/  @P2 IMAD.MOV.U32 R13, RZ, RZ, R16.reuse ;  /* 0x000000ffff0d2224 */ /* 0x100fe400078e0010 */
[----:B------:R-:W-:-:S06]  /*0c70*/  @P1 IMAD.MOV.U32 R8, RZ, RZ, R16 ;  /* 0x000000ffff081224 */ /* 0x000fcc00078e0010 */
[----:B------:R-:W-:Y:S05]  /*0c80*/  @P6 BRA `(.L_x_8) ;  /* 0xfffffffc00ac6947 */ /* 0x000fea000383ffff */
[----:B------:R-:W-:Y:S01]  /*0c90*/  SHF.R.U32.HI R16, RZ, 0x17, R21 ;  /* 0x00000017ff107819 */ /* 0x000fe20000011615 */
[----:B------:R-:W-:Y:S03]  /*0ca0*/  BSSY.RECONVERGENT B1, `(.L_x_9) ;  /* 0x0000028000017945 */ /* 0x000fe60003800200 */
[C---:B------:R-:W-:Y:S02]  /*0cb0*/  LOP3.LUT R14, R16.reuse, 0xe0, RZ, 0xc0, !PT ;  /* 0x000000e0100e7812 */ /* 0x040fe400078ec0ff */
[----:B------:R-:W-:-:S03]  /*0cc0*/  LOP3.LUT P6, RZ, R16, 0x1f, RZ, 0xc0, !PT ;  /* 0x0000001f10ff7812 */ /* 0x000fc600078cc0ff */
[----:B------:R-:W-:-:S05]  /*0cd0*/  VIADD R14, R14, 0xffffff80 ;  /* 0xffffff800e0e7836 */ /* 0x000fca0000000000 */
[----:B------:R-:W-:-:S04]  /*0ce0*/  SHF.R.U32.HI R14, RZ, 0x5, R14 ;  /* 0x00000005ff0e7819 */ /* 0x000fc8000001160e */
[----:B------:R-:W-:-:S04]  /*0cf0*/  LEA R17, -R14, RZ, 0x2 ;  /* 0x000000ff0e117211 */ /* 0x000fc800078e11ff */
[C---:B------:R-:W-:Y:S02]  /*0d00*/  ISETP.EQ.AND P3, PT, R17.reuse, -0x18, PT ;  /* 0xffffffe81100780c */ /* 0x040fe40003f62270 */
[C---:B------:R-:W-:Y:S02]  /*0d10*/  ISETP.EQ.AND P4, PT, R17.reuse, -0x14, PT ;  /* 0xffffffec1100780c */ /* 0x040fe40003f82270 */
[C---:B------:R-:W-:Y:S02]  /*0d20*/  ISETP.EQ.AND P2, PT, R17.reuse, -0x10, PT ;  /* 0xfffffff01100780c */ /* 0x040fe40003f42270 */
[C---:B------:R-:W-:Y:S02]  /*0d30*/  ISETP.EQ.AND P1, PT, R17.reuse, -0xc, PT ;  /* 0xfffffff41100780c */ /* 0x040fe40003f22270 */
[C---:B------:R-:W-:Y:S02]  /*0d40*/  ISETP.EQ.AND P0, PT, R17.reuse, -0x8, PT ;  /* 0xfffffff81100780c */ /* 0x040fe40003f02270 */
[----:B------:R-:W-:-:S03]  /*0d50*/  ISETP.EQ.AND P5, PT, R17, 0x4, PT ;  /* 0x000000041100780c */ /* 0x000fc60003fa2270 */
[--C-:B------:R-:W-:Y:S01]  /*0d60*/  @P3 IMAD.MOV.U32 R18, RZ, RZ, R9.reuse ;  /* 0x000000ffff123224 */ /* 0x100fe200078e0009 */
[C---:B------:R-:W-:Y:S01]  /*0d70*/  ISETP.EQ.AND P3, PT, R17.reuse, -0x4, PT ;  /* 0xfffffffc1100780c */ /* 0x040fe20003f62270 */
[----:B------:R-:W-:Y:S02]  /*0d80*/  @P4 IMAD.MOV.U32 R14, RZ, RZ, R9 ;  /* 0x000000ffff0e4224 */ /* 0x000fe400078e0009 */
[----:B------:R-:W-:Y:S01]  /*0d90*/  @P4 IMAD.MOV.U32 R18, RZ, RZ, R10 ;  /* 0x000000ffff124224 */ /* 0x000fe200078e000a */
[----:B------:R-:W-:Y:S01]  /*0da0*/  ISETP.EQ.AND P4, PT, R17, RZ, PT ;  /* 0x000000ff1100720c */ /* 0x000fe20003f82270 */
[--C-:B------:R-:W-:Y:S01]  /*0db0*/  @P2 IMAD.MOV.U32 R18, RZ, RZ, R11.reuse ;  /* 0x000000ffff122224 */ /* 0x100fe200078e000b */
[----:B------:R-:W-:Y:S01]  /*0dc0*/  @P2 MOV R14, R10 ;  /* 0x0000000a000e2202 */ /* 0x000fe20000000f00 */
[----:B------:R-:W-:Y:S01]  /*0dd0*/  @P1 IMAD.MOV.U32 R14, RZ, RZ, R11 ;  /* 0x000000ffff0e1224 */ /* 0x000fe200078e000b */
[----:B------:R-:W-:Y:S01]  /*0de0*/  @P0 MOV R14, R12 ;  /* 0x0000000c000e0202 */ /* 0x000fe20000000f00 */
[----:B------:R-:W-:-:S02]  /*0df0*/  @P1 IMAD.MOV.U32 R18, RZ, RZ, R12 ;  /* 0x000000ffff121224 */ /* 0x000fc400078e000c */
[--C-:B------:R-:W-:Y:S02]  /*0e00*/  @P0 IMAD.MOV.U32 R18, RZ, RZ, R13.reuse ;  /* 0x000000ffff120224 */ /* 0x100fe400078e000d */
[----:B------:R-:W-:Y:S02]  /*0e10*/  @P3 IMAD.MOV.U32 R14, RZ, RZ, R13 ;  /* 0x000000ffff0e3224 */ /* 0x000fe400078e000d */
[----:B------:R-:W-:Y:S02]  /*0e20*/  @P3 IMAD.MOV.U32 R18, RZ, RZ, R8 ;  /* 0x000000ffff123224 */ /* 0x000fe400078e0008 */
[----:B------:R-:W-:Y:S01]  /*0e30*/  @P4 MOV R14, R8 ;  /* 0x00000008000e4202 */ /* 0x000fe20000000f00 */
[--C-:B------:R-:W-:Y:S02]  /*0e40*/  @P4 IMAD.MOV.U32 R18, RZ, RZ, R23.reuse ;  /* 0x000000ffff124224 */ /* 0x100fe400078e0017 */
[----:B------:R-:W-:Y:S01]  /*0e50*/  @P5 IMAD.MOV.U32 R14, RZ, RZ, R23 ;  /* 0x000000ffff0e5224 */ /* 0x000fe200078e0017 */
[----:B------:R-:W-:Y:S06]  /*0e60*/  @!P6 BRA `(.L_x_10) ;  /* 0x00000000002ce947 */ /* 0x000fec0003800000 */
[----:B------:R-:W-:Y:S01]  /*0e70*/  @P2 IMAD.MOV.U32 R15, RZ, RZ, R9 ;  /* 0x000000ffff0f2224 */ /* 0x000fe200078e0009 */
[----:B------:R-:W-:Y:S01]  /*0e80*/  @P1 MOV R15, R10 ;  /* 0x0000000a000f1202 */ /* 0x000fe20000000f00 */
[----:B------:R-:W-:Y:S01]  /*0e90*/  @P0 IMAD.MOV.U32 R15, RZ, RZ, R11 ;  /* 0x000000ffff0f0224 */ /* 0x000fe200078e000b */
[----:B------:R-:W-:Y:S01]  /*0ea0*/  ISETP.EQ.AND P0, PT, R17, 0x8, PT ;  /* 0x000000081100780c */ /* 0x000fe20003f02270 */
[----:B------:R-:W-:Y:S01]  /*0eb0*/  @P3 IMAD.MOV.U32 R15, RZ, RZ, R12 ;  /* 0x000000ffff0f3224 */ /* 0x000fe200078e000c */
[----:B------:R-:W-:Y:S01]  /*0ec0*/  LOP3.LUT R17, R16, 0x1f, RZ, 0xc0, !PT ;  /* 0x0000001f10117812 */ /* 0x000fe200078ec0ff */
[----:B------:R-:W-:Y:S01]  /*0ed0*/  @P4 IMAD.MOV.U32 R15, RZ, RZ, R13 ;  /* 0x000000ffff0f4224 */ /* 0x000fe200078e000d */
[----:B------:R-:W-:Y:S02]  /*0ee0*/  @P5 MOV R15, R8 ;  /* 0x00000008000f5202 */ /* 0x000fe40000000f00 */
[----:B------:R-:W-:-:S07]  /*0ef0*/  SHF.L.W.U32.HI R18, R14, R17, R18 ;  /* 0x000000110e127219 */ /* 0x000fce0000010e12 */
[----:B------:R-:W-:-:S05]  /*0f00*/  @P0 IMAD.MOV.U32 R15, RZ, RZ, R23 ;  /* 0x000000ffff0f0224 */ /* 0x000fca00078e0017 */
[----:B------:R-:W-:-:S07]  /*0f10*/  SHF.L.W.U32.HI R14, R15, R17, R14 ;  /* 0x000000110f0e7219 */ /* 0x000fce0000010e0e */
.L_x_10:
[----:B------:R-:W-:Y:S05]  /*0f20*/  BSYNC.RECONVERGENT B1 ;  /* 0x0000000000017941 */ /* 0x000fea0003800200 */
.L_x_9:
[C-C-:B------:R-:W-:Y:S01]  /*0f30*/  SHF.L.W.U32.HI R19, R14.reuse, 0x2, R18.reuse ;  /* 0x000000020e137819 */ /* 0x140fe20000010e12 */
[----:B------:R-:W-:Y:S01]  /*0f40*/  IMAD.SHL.U32 R14, R14, 0x4, RZ ;  /* 0x000000040e0e7824 */ /* 0x000fe200078e00ff */
[----:B------:R-:W-:Y:S01]  /*0f50*/  UMOV UR4, 0x54442d19 ;  /* 0x54442d1900047882 */ /* 0x000fe20000000000 */
[----:B------:R-:W-:Y:S01]  /*0f60*/  UMOV UR5, 0x3bf921fb ;  /* 0x3bf921fb00057882 */ /* 0x000fe20000000000 */
[----:B------:R-:W-:Y:S02]  /*0f70*/  SHF.R.S32.HI R15, RZ, 0x1f, R19 ;  /* 0x0000001fff0f7819 */ /* 0x000fe40000011413 */
[----:B------:R-:W-:Y:S02]  /*0f80*/  SHF.R.U32.HI R18, RZ, 0x1e, R18 ;  /* 0x0000001eff127819 */ /* 0x000fe40000011612 */
[C---:B------:R-:W-:Y:S02]  /*0f90*/  LOP3.LUT R14, R15.reuse, R14, RZ, 0x3c, !PT ;  /* 0x0000000e0f0e7212 */ /* 0x040fe400078e3cff */
[----:B------:R-:W-:-:S02]  /*0fa0*/  LOP3.LUT R15, R15, R19, RZ, 0x3c, !PT ;  /* 0x000000130f0f7212 */ /* 0x000fc400078e3cff */
[----:B------:R-:W-:Y:S02]  /*0fb0*/  ISETP.GE.AND P1, PT, R21, RZ, PT ;  /* 0x000000ff1500720c */ /* 0x000fe40003f26270 */
[C---:B------:R-:W-:Y:S02]  /*0fc0*/  LEA.HI R18, R19.reuse, R18, RZ, 0x1 ;  /* 0x0000001213127211 */ /* 0x040fe400078f08ff */
[----:B------:R-:W0:Y:S01]  /*0fd0*/  I2F.F64.S64 R14, R14 ;  /* 0x0000000e000e7312 */ /* 0x000e220000301c00 */
[----:B------:R-:W-:Y:S02]  /*0fe0*/  LOP3.LUT R21, R19, R21, RZ, 0x3c, !PT ;  /* 0x0000001513157212 */ /* 0x000fe400078e3cff */
[----:B------:R-:W-:Y:S02]  /*0ff0*/  IMAD.MOV R19, RZ, RZ, -R18 ;  /* 0x000000ffff137224 */ /* 0x000fe400078e0a12 */
[----:B------:R-:W-:-:S04]  /*1000*/  ISETP.GE.AND P0, PT, R21, RZ, PT ;  /* 0x000000ff1500720c */ /* 0x000fc80003f06270 */
[----:B------:R-:W-:Y:S01]  /*1010*/  @!P1 MOV R18, R19 ;  /* 0x0000001300129202 */ /* 0x000fe20000000f00 */
[----:B0-----:R-:W-:-:S10]  /*1020*/  DMUL R16, R14, UR4 ;  /* 0x000000040e107c28 */ /* 0x001fd40008000000 */
[----:B------:R-:W0:Y:S02]  /*1030*/  F2F.F32.F64 R16, R16 ;  /* 0x0000001000107310 */ /* 0x000e240000301000 */
[----:B0-----:R-:W-:-:S07]  /*1040*/  FSEL R19, -R16, R16, !P0 ;  /* 0x0000001010137208 */ /* 0x001fce0004000100 */
.L_x_7:
[----:B------:R-:W-:Y:S05]  /*1050*/  BSYNC.RECONVERGENT B0 ;  /* 0x0000000000007941 */ /* 0x000fea0003800200 */
.L_x_6:
[----:B------:R-:W1:Y:S08]  /*1060*/  LDC.64 R16, c[0x0][0x3c0] ;  /* 0x0000f000ff107b82 */ /* 0x000e700000000a00 */
[----:B------:R-:W2:Y:S01]  /*1070*/  LDC.64 R14, c[0x0][0x3b8] ;  /* 0x0000ee00ff0e7b82 */ /* 0x000ea20000000a00 */
[----:B------:R-:W-:Y:S01]  /*1080*/  LOP3.LUT R21, R18, 0x1, RZ, 0xc0, !PT ;  /* 0x0000000112157812 */ /* 0x000fe200078ec0ff */
[----:B------:R-:W-:-:S02]  /*1090*/  IMAD.MOV.U32 R23, RZ, RZ, 0x37cbac00 ;  /* 0x37cbac00ff177424 */ /* 0x000fc400078e00ff */
[----:B------:R-:W-:Y:S01]  /*10a0*/  FMUL R22, R19, R19 ;  /* 0x0000001313167220 */ /* 0x000fe20000400000 */
[----:B------:R-:W-:Y:S01]  /*10b0*/  HFMA2 R24, -RZ, RZ, 1.541015625, -0.052001953125 ;  /* 0x3e2aaaa8ff187431 */ /* 0x000fe200000001ff */
[----:B------:R-:W3:Y:S01]  /*10c0*/  LDCU.64 UR4, c[0x0][0x380] ;  /* 0x00007000ff0477ac */ /* 0x000ee20008000a00 */
[----:B-1----:R-:W-:-:S06]  /*10d0*/  IMAD.WIDE.U32 R16, R7, 0x4, R16 ;  /* 0x0000000407107825 */ /* 0x002fcc00078e0010 */
[----:B------:R-:W4:Y:S01]  /*10e0*/  LDG.E R17, desc[UR6][R16.64] ;  /* 0x0000000610117981 */ /* 0x000f22000c1e1900 */
[----:B--2---:R-:W-:-:S06]  /*10f0*/  IMAD.WIDE.U32 R14, R7, 0x4, R14 ;  /* 0x00000004070e7825 */ /* 0x004fcc00078e000e */
[----:B------:R1:W2:Y:S01]  /*1100*/  LDG.E R15, desc[UR6][R14.64] ;  /* 0x000000060e0f7981 */ /* 0x0002a2000c1e1900 */
[----:B------:R-:W-:Y:S01]  /*1110*/  ISETP.NE.U32.AND P0, PT, R21, 0x1, PT ;  /* 0x000000011500780c */ /* 0x000fe20003f05070 */
[----:B------:R-:W-:Y:S01]  /*1120*/  FFMA R23, R22, R23, -0.0013887860113754868507 ;  /* 0xbab607ed16177423 */ /* 0x000fe20000000017 */
[----:B------:R-:W-:-:S04]  /*1130*/  IMAD.MOV.U32 R21, RZ, RZ, 0x3c0885e4 ;  /* 0x3c0885e4ff157424 */ /* 0x000fc800078e00ff */
[----:B------:R-:W-:Y:S02]  /*1140*/  FSEL R23, R23, -0.00019574658654164522886, !P0 ;  /* 0xb94d415317177808 */ /* 0x000fe40004000000 */
[----:B------:R-:W-:Y:S02]  /*1150*/  FSEL R21, R21, 0.041666727513074874878, P0 ;  /* 0x3d2aaabb15157808 */ /* 0x000fe40000000000 */
[----:B------:R-:W-:-:S03]  /*1160*/  LOP3.LUT P1, RZ, R18, 0x2, RZ, 0xc0, !PT ;  /* 0x0000000212ff7812 */ /* 0x000fc6000782c0ff */
[----:B------:R-:W-:Y:S01]  /*1170*/  FFMA R21, R22, R23, R21 ;  /* 0x0000001716157223 */ /* 0x000fe20000000015 */
[----:B------:R-:W-:Y:S02]  /*1180*/  FSEL R23, -R24, -0.4999999701976776123, P0 ;  /* 0xbeffffff18177808 */ /* 0x000fe40000000100 */
[----:B------:R-:W-:Y:S01]  /*1190*/  FSEL R19, R19, 1, P0 ;  /* 0x3f80000013137808 */ /* 0x000fe20000000000 */
[----:B-1----:R-:W-:Y:S02]  /*11a0*/  VIADD R14, R7, 0x1 ;  /* 0x00000001070e7836 */ /* 0x002fe40000000000 */
[C---:B------:R-:W-:Y:S02]  /*11b0*/  FFMA R21, R22.reuse, R21, R23 ;  /* 0x0000001516157223 */ /* 0x040fe40000000017 */
[----:B------:R-:W-:Y:S01]  /*11c0*/  FFMA R22, R22, R19, RZ ;  /* 0x0000001316167223 */ /* 0x000fe200000000ff */
[----:B---3--:R-:W-:-:S03]  /*11d0*/  VIADD R16, R14, UR5 ;  /* 0x000000050e107c36 */ /* 0x008fc60008000000 */
[----:B------:R-:W-:Y:S02]  /*11e0*/  FFMA R22, R22, R21, R19 ;  /* 0x0000001516167223 */ /* 0x000fe40000000013 */
[----:B------:R-:W-:Y:S02]  /*11f0*/  ISETP.GE.AND P0, PT, R16, UR4, PT ;  /* 0x0000000410007c0c */ /* 0x000fe4000bf06270 */
[----:B------:R-:W-:Y:S01]  /*1200*/  @P1 FADD R22, RZ, -R22 ;  /* 0x80000016ff161221 */ /* 0x000fe20000000000 */
[----:B------:R-:W-:Y:S02]  /*1210*/  ISETP.LT.U32.AND P1, PT, R7, 0x1ff, PT ;  /* 0x000001ff0700780c */ /* 0x000fe40003f21070 */
[----:B------:R-:W-:Y:S01]  /*1220*/  MOV R7, R14 ;  /* 0x0000000e00077202 */ /* 0x000fe20000000f00 */
[C---:B----4-:R-:W-:Y:S01]  /*1230*/  FMUL R19, R22.reuse, R17 ;  /* 0x0000001116137220 */ /* 0x050fe20000400000 */
[----:B--2---:R-:W-:-:S03]  /*1240*/  FMUL R22, R22, R15 ;  /* 0x0000000f16167220 */ /* 0x004fc60000400000 */
[C---:B------:R-:W-:Y:S01]  /*1250*/  FFMA R19, R20.reuse, R15, -R19 ;  /* 0x0000000f14137223 */ /* 0x040fe20000000813 */
[----:B------:R-:W-:-:S03]  /*1260*/  FFMA R22, R20, R17, R22 ;  /* 0x0000001114167223 */ /* 0x000fc60000000016 */
[----:B------:R-:W-:Y:S01]  /*1270*/  FADD R2, R19, R2 ;  /* 0x0000000213027221 */ /* 0x000fe20000000000 */
[----:B------:R-:W-:Y:S01]  /*1280*/  FADD R3, R22, R3 ;  /* 0x0000000316037221 */ /* 0x000fe20000000000 */
[----:B------:R-:W-:Y:S06]  /*1290*/  @!P0 BRA P1, `(.L_x_11) ;  /* 0xffffffec00b88947 */ /* 0x000fec000083ffff */
.L_x_0:
[----:B0-----:R-:W0:Y:S01]  /*12a0*/  S2R R9, SR_TID.X ;  /* 0x0000000000097919 */ /* 0x001e220000002100 */
[----:B------:R-:W1:Y:S08]  /*12b0*/  LDC.64 R4, c[0x0][0x3c8] ;  /* 0x0000f200ff047b82 */ /* 0x000e700000000a00 */
[----:B------:R-:W2:Y:S01]  /*12c0*/  LDC.64 R6, c[0x0][0x3d0] ;  /* 0x0000f400ff067b82 */ /* 0x000ea20000000a00 */
[----:B0-----:R-:W-:-:S04]  /*12d0*/  IMAD R9, R0, 0x100, R9 ;  /* 0x0000010000097824 */ /* 0x001fc800078e0209 */
[----:B-1----:R-:W-:-:S04]  /*12e0*/  IMAD.WIDE R4, R9, 0x4, R4 ;  /* 0x0000000409047825 */ /* 0x002fc800078e0204 */
[----:B--2---:R-:W-:Y:S01]  /*12f0*/  IMAD.WIDE R6, R9, 0x4, R6 ;  /* 0x0000000409067825 */ /* 0x004fe200078e0206 */
[----:B-----5:R-:W-:Y:S04]  /*1300*/  STG.E desc[UR6][R4.64], R2 ;  /* 0x0000000204007986 */ /* 0x020fe8000c101906 */
[----:B------:R-:W-:Y:S01]  /*1310*/  STG.E desc[UR6][R6.64], R3 ;  /* 0x0000000306007986 */ /* 0x000fe2000c101906 */
[----:B------:R-:W-:Y:S05]  /*1320*/  EXIT ;  /* 0x000000000000794d */ /* 0x000fea0003800000 */
.L_x_12:
[----:B------:R-:W-:-:S00]  /*1330*/  BRA `(.L_x_12) ;  /* 0xfffffffc00fc7947 */ /* 0x000fc0000383ffff */
[----:B------:R-:W-:-:S00]  /*1340*/  NOP ;  /* 0x0000000000007918 */ /* 0x000fc00000000000 */
        /* <DEDUP_REMOVED lines=11> */
.L_x_14:


//--------------------- .text._Z16ComputeRhoPhiGPUiPfS_S_S_S_S_ --------------------------
	.section	.text._Z16ComputeRhoPhiGPUiPfS_S_S_S_S_,"ax",@progbits
	.align	128
        .global         _Z16ComputeRhoPhiGPUiPfS_S_S_S_S_
        .type           _Z16ComputeRhoPhiGPUiPfS_S_S_S_S_,@function
        .size           _Z16ComputeRhoPhiGPUiPfS_S_S_S_S_,(.L_x_15 - _Z16ComputeRhoPhiGPUiPfS_S_S_S_S_)
        .other          _Z16ComputeRhoPhiGPUiPfS_S_S_S_S_,@"STO_CUDA_ENTRY STV_DEFAULT"
_Z16ComputeRhoPhiGPUiPfS_S_S_S_S_:
.text._Z16ComputeRhoPhiGPUiPfS_S_S_S_S_:
[----:B------:R-:W-:Y:S01]  /*0000*/  LDC R1, c[0x0][0x37c] ;  /* 0x0000df00ff017b82 */ /* 0x000fe20000000800 */
[----:B------:R-:W0:Y:S01]  /*0010*/  S2R R0, SR_CTAID.X ;  /* 0x0000000000007919 */ /* 0x000e220000002500 */
[----:B------:R-:W1:Y:S01]  /*0020*/  LDCU UR4, c[0x0][0x380] ;  /* 0x00007000ff0477ac */ /* 0x000e620008000800 */
[----:B------:R-:W0:Y:S02]  /*0030*/  S2R R3, SR_TID.X ;  /* 0x0000000000037919 */ /* 0x000e240000002100 */
[----:B0-----:R-:W-:-:S04]  /*0040*/  LEA R0, R0, R3, 0x9 ;  /* 0x0000000300007211 */ /* 0x001fc800078e48ff */
[----:B-1----:R-:W-:-:S13]  /*0050*/  ISETP.GE.AND P0, PT, R0, UR4, PT ;  /* 0x0000000400007c0c */ /* 0x002fda000bf06270 */
[----:B------:R-:W-:Y:S05]  /*0060*/  @P0 EXIT ;  /* 0x000000000000094d */ /* 0x000fea0003800000 */
[----:B------:R-:W0:Y:S01]  /*0070*/  LDC.64 R4, c[0x0][0x390] ;  /* 0x0000e400ff047b82 */ /* 0x000e220000000a00 */
[----:B------:R-:W1:Y:S07]  /*0080*/  LDCU.64 UR4, c[0x0][0x358] ;  /* 0x00006b00ff0477ac */ /* 0x000e6e0008000a00 */
[----:B------:R-:W2:Y:S08]  /*0090*/  LDC.64 R8, c[0x0][0x3a0] ;  /* 0x0000e800ff087b82 */ /* 0x000eb00000000a00 */
[----:B------:R-:W3:Y:S08]  /*00a0*/  LDC.64 R6, c[0x0][0x398] ;  /* 0x0000e600ff067b82 */ /* 0x000ef00000000a00 */
[----:B------:R-:W4:Y:S01]  /*00b0*/  LDC.64 R2, c[0x0][0x388] ;  /* 0x0000e200ff027b82 */ /* 0x000f220000000a00 */
[----:B0-----:R-:W-:-:S06]  /*00c0*/  IMAD.WIDE R4, R0, 0x4, R4 ;  /* 0x0000000400047825 */ /* 0x001fcc00078e0204 */
[----:B-1----:R-:W5:Y:S01]  /*00d0*/  LDG.E R4, desc[UR4][R4.64] ;  /* 0x0000000404047981 */ /* 0x002f62000c1e1900 */
[C---:B--2---:R-:W-:Y:S01]  /*00e0*/  IMAD.WIDE R8, R0.reuse, 0x4, R8 ;  /* 0x0000000400087825 */ /* 0x044fe200078e0208 */
[----:B------:R-:W0:Y:S05]  /*00f0*/  LDC.64 R10, c[0x0][0x3a8] ;  /* 0x0000ea00ff0a7b82 */ /* 0x000e2a0000000a00 */
[----:B------:R-:W5:Y:S01]  /*0100*/  LDG.E R9, desc[UR4][R8.64] ;  /* 0x0000000408097981 */ /* 0x000f62000c1e1900 */
[C---:B---3--:R-:W-:Y:S02]  /*0110*/  IMAD.WIDE R6, R0.reuse, 0x4, R6 ;  /* 0x0000000400067825 */ /* 0x048fe400078e0206 */
[----:B------:R-:W1:Y:S04]  /*0120*/  LDC.64 R12, c[0x0][0x3b0] ;  /* 0x0000ec00ff0c7b82 */ /* 0x000e680000000a00 */
[----:B------:R-:W2:Y:S01]  /*0130*/  LDG.E R7, desc[UR4][R6.64] ;  /* 0x0000000406077981 */ /* 0x000ea2000c1e1900 */
[----:B----4-:R-:W-:-:S06]  /*0140*/  IMAD.WIDE R2, R0, 0x4, R2 ;  /* 0x0000000400027825 */ /* 0x010fcc00078e0202 */
[----:B------:R-:W3:Y:S01]  /*0150*/  LDG.E R2, desc[UR4][R2.64] ;  /* 0x0000000402027981 */ /* 0x000ee2000c1e1900 */
[C---:B-----5:R-:W-:Y:S01]  /*0160*/  FMUL R15, R4.reuse, R9 ;  /* 0x00000009040f7220 */ /* 0x060fe20000400000 */
[----:B--2---:R-:W-:Y:S01]  /*0170*/  FMUL R14, R4, R7 ;  /* 0x00000007040e7220 */ /* 0x004fe20000400000 */
[----:B0-----:R-:W-:-:S04]  /*0180*/  IMAD.WIDE R4, R0, 0x4, R10 ;  /* 0x0000000400047825 */ /* 0x001fc800078e020a */
[----:B-1----:R-:W-:-:S04]  /*0190*/  IMAD.WIDE R10, R0, 0x4, R12 ;  /* 0x00000004000a7825 */ /* 0x002fc800078e020c */
[C---:B---3--:R-:W-:Y:S01]  /*01a0*/  FFMA R15, R2.reuse, R7, R15 ;  /* 0x00000007020f7223 */ /* 0x048fe2000000000f */
[----:B------:R-:W-:-:S04]  /*01b0*/  FFMA R17, R2, R9, -R14 ;  /* 0x0000000902117223 */ /* 0x000fc8000000080e */
[----:B------:R-:W-:Y:S04]  /*01c0*/  STG.E desc[UR4][R4.64], R15 ;  /* 0x0000000f04007986 */ /* 0x000fe8000c101904 */
[----:B------:R-:W-:Y:S01]  /*01d0*/  STG.E desc[UR4][R10.64], R17 ;  /* 0x000000110a007986 */ /* 0x000fe2000c101904 */
[----:B------:R-:W-:Y:S05]  /*01e0*/  EXIT ;  /* 0x000000000000794d */ /* 0x000fea0003800000 */
.L_x_13:
        /* <DEDUP_REMOVED lines=9> */
.L_x_15:


//--------------------- .nv.global.init           --------------------------
	.section	.nv.global.init,"aw",@progbits
	.align	4
.nv.global.init:
	.type		__cudart_i2opi_f,@object
	.size		__cudart_i2opi_f,(.L_1 - __cudart_i2opi_f)
__cudart_i2opi_f:
        /*0000*/ 	.byte	0x41, 0x90, 0x43, 0x3c, 0x99, 0x95, 0x62, 0xdb, 0xc0, 0xdd, 0x34, 0xf5, 0xd1, 0x57, 0x27, 0xfc
        /*0010*/ 	.byte	0x29, 0x15, 0x44, 0x4e, 0x6e, 0x83, 0xf9, 0xa2
.L_1:


//--------------------- .nv.shared.reserved.0     --------------------------
	.section	.nv.shared.reserved.0,"aw",@nobits
	.weak		__nv_reservedSMEM_offset_0_alias
	.size		__nv_reservedSMEM_offset_0_alias, 0, 64
	.other		__nv_reservedSMEM_offset_0_alias,@"STO_CUDA_RESERVED_SHARED STV_DEFAULT"
__nv_reservedSMEM_offset_0_alias:
	.zero		0
	.zero		64


//--------------------- .nv.constant0._Z13ComputeFH_GPUiiPfS_S_S_S_S_S_S_S_S_ --------------------------
	.section	.nv.constant0._Z13ComputeFH_GPUiiPfS_S_S_S_S_S_S_S_S_,"a",@progbits
	.sectionflags	@""
	.align	4
.nv.constant0._Z13ComputeFH_GPUiiPfS_S_S_S_S_S_S_S_S_:
	.zero		984


//--------------------- .nv.constant0._Z16ComputeRhoPhiGPUiPfS_S_S_S_S_ --------------------------
	.section	.nv.constant0._Z16ComputeRhoPhiGPUiPfS_S_S_S_S_,"a",@progbits
	.sectionflags	@""
	.align	4
.nv.constant0._Z16ComputeRhoPhiGPUiPfS_S_S_S_S_:
	.zero		952


//--------------------- SYMBOLS --------------------------

	.type		.nv.reservedSmem.offset0,@object
	.size		.nv.reservedSmem.offset0,0x4
